//
// Generated by NVIDIA NVVM Compiler
//
// Compiler Build ID: CL-36424714
// Cuda compilation tools, release 13.0, V13.0.88
// Based on NVVM 20.0.0
//

.version 9.0
.target sm_100
.address_size 64

	// .globl	_Z11test_phase1iPii
// _ZZ11test_phase1iPiiE4s_ij has been demoted
// _ZZ14phase2_combineiPiiE6s_core has been demoted
// _ZZ14phase2_combineiPiiE4s_ik has been demoted
// _ZZ14phase2_combineiPiiE4s_kj has been demoted
// _ZZ10phase3_alliPiiE4s_ik has been demoted
// _ZZ10phase3_alliPiiE4s_kj has been demoted
// _ZZ10phase3_alliPiiE4s_ij has been demoted

.visible .entry _Z11test_phase1iPii(
	.param .u32 _Z11test_phase1iPii_param_0,
	.param .u64 .ptr .align 1 _Z11test_phase1iPii_param_1,
	.param .u32 _Z11test_phase1iPii_param_2
)
{
	.reg .pred 	%p<2>;
	.reg .b32 	%r<117>;
	.reg .b64 	%rd<7>;
	// demoted variable
	.shared .align 4 .b8 _ZZ11test_phase1iPiiE4s_ij[16384];
	ld.param.u32 	%r11, [_Z11test_phase1iPii_param_0];
	ld.param.u64 	%rd3, [_Z11test_phase1iPii_param_1];
	ld.param.u32 	%r12, [_Z11test_phase1iPii_param_2];
	cvta.to.global.u64 	%rd4, %rd3;
	mov.u32 	%r13, %tid.x;
	mov.u32 	%r14, %tid.y;
	shl.b32 	%r15, %r11, 6;
	add.s32 	%r16, %r15, %r14;
	add.s32 	%r17, %r15, %r13;
	mad.lo.s32 	%r18, %r16, %r12, %r17;
	mul.wide.s32 	%rd5, %r18, 4;
	add.s64 	%rd1, %rd4, %rd5;
	ld.global.u32 	%r19, [%rd1];
	shl.b32 	%r20, %r14, 8;
	mov.u32 	%r21, _ZZ11test_phase1iPiiE4s_ij;
	add.s32 	%r22, %r21, %r20;
	shl.b32 	%r23, %r13, 2;
	add.s32 	%r1, %r22, %r23;
	st.shared.u32 	[%r1], %r19;
	ld.global.u32 	%r24, [%rd1+128];
	st.shared.u32 	[%r1+128], %r24;
	add.s32 	%r25, %r16, 32;
	mad.lo.s32 	%r26, %r25, %r12, %r17;
	mul.wide.s32 	%rd6, %r26, 4;
	add.s64 	%rd2, %rd4, %rd6;
	ld.global.u32 	%r27, [%rd2];
	st.shared.u32 	[%r1+8192], %r27;
	ld.global.u32 	%r28, [%rd2+128];
	st.shared.u32 	[%r1+8320], %r28;
	bar.sync 	0;
	add.s32 	%r115, %r22, 8192;
	add.s32 	%r29, %r23, %r21;
	add.s32 	%r114, %r29, 512;
	mov.b32 	%r116, 8192;
$L__BB0_1:
	ld.shared.u32 	%r30, [%r1];
	ld.shared.u32 	%r31, [%r115+-8192];
	ld.shared.u32 	%r32, [%r114+-512];
	add.s32 	%r33, %r32, %r31;
	min.s32 	%r34, %r30, %r33;
	st.shared.u32 	[%r1], %r34;
	ld.shared.u32 	%r35, [%r1+128];
	ld.shared.u32 	%r36, [%r115+-8192];
	ld.shared.u32 	%r37, [%r114+-384];
	add.s32 	%r38, %r37, %r36;
	min.s32 	%r39, %r35, %r38;
	st.shared.u32 	[%r1+128], %r39;
	ld.shared.u32 	%r40, [%r1+8192];
	ld.shared.u32 	%r41, [%r115];
	ld.shared.u32 	%r42, [%r114+-512];
	add.s32 	%r43, %r42, %r41;
	min.s32 	%r44, %r40, %r43;
	st.shared.u32 	[%r1+8192], %r44;
	ld.shared.u32 	%r45, [%r1+8320];
	ld.shared.u32 	%r46, [%r115];
	ld.shared.u32 	%r47, [%r114+-384];
	add.s32 	%r48, %r47, %r46;
	min.s32 	%r49, %r45, %r48;
	st.shared.u32 	[%r1+8320], %r49;
	bar.sync 	0;
	ld.shared.u32 	%r50, [%r1];
	ld.shared.u32 	%r51, [%r115+-8188];
	ld.shared.u32 	%r52, [%r114+-256];
	add.s32 	%r53, %r52, %r51;
	min.s32 	%r54, %r50, %r53;
	st.shared.u32 	[%r1], %r54;
	ld.shared.u32 	%r55, [%r1+128];
	ld.shared.u32 	%r56, [%r115+-8188];
	ld.shared.u32 	%r57, [%r114+-128];
	add.s32 	%r58, %r57, %r56;
	min.s32 	%r59, %r55, %r58;
	st.shared.u32 	[%r1+128], %r59;
	ld.shared.u32 	%r60, [%r1+8192];
	ld.shared.u32 	%r61, [%r115+4];
	ld.shared.u32 	%r62, [%r114+-256];
	add.s32 	%r63, %r62, %r61;
	min.s32 	%r64, %r60, %r63;
	st.shared.u32 	[%r1+8192], %r64;
	ld.shared.u32 	%r65, [%r1+8320];
	ld.shared.u32 	%r66, [%r115+4];
	ld.shared.u32 	%r67, [%r114+-128];
	add.s32 	%r68, %r67, %r66;
	min.s32 	%r69, %r65, %r68;
	st.shared.u32 	[%r1+8320], %r69;
	bar.sync 	0;
	ld.shared.u32 	%r70, [%r1];
	ld.shared.u32 	%r71, [%r115+-8184];
	ld.shared.u32 	%r72, [%r114];
	add.s32 	%r73, %r72, %r71;
	min.s32 	%r74, %r70, %r73;
	st.shared.u32 	[%r1], %r74;
	ld.shared.u32 	%r75, [%r1+128];
	ld.shared.u32 	%r76, [%r115+-8184];
	ld.shared.u32 	%r77, [%r114+128];
	add.s32 	%r78, %r77, %r76;
	min.s32 	%r79, %r75, %r78;
	st.shared.u32 	[%r1+128], %r79;
	ld.shared.u32 	%r80, [%r1+8192];
	ld.shared.u32 	%r81, [%r115+8];
	ld.shared.u32 	%r82, [%r114];
	add.s32 	%r83, %r82, %r81;
	min.s32 	%r84, %r80, %r83;
	st.shared.u32 	[%r1+8192], %r84;
	ld.shared.u32 	%r85, [%r1+8320];
	ld.shared.u32 	%r86, [%r115+8];
	ld.shared.u32 	%r87, [%r114+128];
	add.s32 	%r88, %r87, %r86;
	min.s32 	%r89, %r85, %r88;
	st.shared.u32 	[%r1+8320], %r89;
	bar.sync 	0;
	ld.shared.u32 	%r90, [%r1];
	ld.shared.u32 	%r91, [%r115+-8180];
	ld.shared.u32 	%r92, [%r114+256];
	add.s32 	%r93, %r92, %r91;
	min.s32 	%r94, %r90, %r93;
	st.shared.u32 	[%r1], %r94;
	ld.shared.u32 	%r95, [%r1+128];
	ld.shared.u32 	%r96, [%r115+-8180];
	ld.shared.u32 	%r97, [%r114+384];
	add.s32 	%r98, %r97, %r96;
	min.s32 	%r99, %r95, %r98;
	st.shared.u32 	[%r1+128], %r99;
	ld.shared.u32 	%r100, [%r1+8192];
	ld.shared.u32 	%r101, [%r115+12];
	ld.shared.u32 	%r102, [%r114+256];
	add.s32 	%r103, %r102, %r101;
	min.s32 	%r104, %r100, %r103;
	st.shared.u32 	[%r1+8192], %r104;
	ld.shared.u32 	%r105, [%r1+8320];
	ld.shared.u32 	%r106, [%r115+12];
	ld.shared.u32 	%r107, [%r114+384];
	add.s32 	%r108, %r107, %r106;
	min.s32 	%r109, %r105, %r108;
	st.shared.u32 	[%r1+8320], %r109;
	bar.sync 	0;
	add.s32 	%r116, %r116, 16;
	add.s32 	%r115, %r115, 16;
	add.s32 	%r114, %r114, 1024;
	setp.ne.s32 	%p1, %r116, 8448;
	@%p1 bra 	$L__BB0_1;
	ld.shared.u32 	%r110, [%r1];
	st.global.u32 	[%rd1], %r110;
	ld.shared.u32 	%r111, [%r1+128];
	st.global.u32 	[%rd1+128], %r111;
	ld.shared.u32 	%r112, [%r1+8192];
	st.global.u32 	[%rd2], %r112;
	ld.shared.u32 	%r113, [%r1+8320];
	st.global.u32 	[%rd2+128], %r113;
	ret;

}
	// .globl	_Z14phase2_combineiPii
.visible .entry _Z14phase2_combineiPii(
	.param .u32 _Z14phase2_combineiPii_param_0,
	.param .u64 .ptr .align 1 _Z14phase2_combineiPii_param_1,
	.param .u32 _Z14phase2_combineiPii_param_2
)
{
	.reg .pred 	%p<5>;
	.reg .b16 	%rs<2>;
	.reg .b32 	%r<284>;
	.reg .b64 	%rd<27>;
	// demoted variable
	.shared .align 4 .b8 _ZZ14phase2_combineiPiiE6s_core[16384];
	// demoted variable
	.shared .align 4 .b8 _ZZ14phase2_combineiPiiE4s_ik[16384];
	// demoted variable
	.shared .align 4 .b8 _ZZ14phase2_combineiPiiE4s_kj[16384];
	ld.param.u32 	%r47, [_Z14phase2_combineiPii_param_0];
	ld.param.u64 	%rd10, [_Z14phase2_combineiPii_param_1];
	ld.param.u32 	%r46, [_Z14phase2_combineiPii_param_2];
	cvta.to.global.u64 	%rd1, %rd10;
	shl.b32 	%r1, %r47, 6;
	mov.u32 	%r2, %tid.x;
	mov.u32 	%r3, %tid.y;
	mov.u32 	%r48, %ctaid.y;
	cvt.u16.u32 	%rs1, %r48;
	setp.eq.s16 	%p1, %rs1, 1;
	@%p1 bra 	$L__BB1_5;
	setp.ne.s16 	%p2, %rs1, 0;
	@%p2 bra 	$L__BB1_8;
	add.s32 	%r189, %r1, %r3;
	add.s32 	%r190, %r1, %r2;
	mad.lo.s32 	%r191, %r189, %r46, %r190;
	mul.wide.s32 	%rd19, %r191, 4;
	add.s64 	%rd20, %rd1, %rd19;
	ld.global.u32 	%r192, [%rd20];
	shl.b32 	%r193, %r3, 8;
	mov.u32 	%r194, _ZZ14phase2_combineiPiiE6s_core;
	add.s32 	%r195, %r194, %r193;
	shl.b32 	%r196, %r2, 2;
	add.s32 	%r197, %r195, %r196;
	st.shared.u32 	[%r197], %r192;
	ld.global.u32 	%r198, [%rd20+128];
	st.shared.u32 	[%r197+128], %r198;
	add.s32 	%r199, %r189, 32;
	mad.lo.s32 	%r200, %r199, %r46, %r190;
	mul.wide.s32 	%rd21, %r200, 4;
	add.s64 	%rd22, %rd1, %rd21;
	ld.global.u32 	%r201, [%rd22];
	st.shared.u32 	[%r197+8192], %r201;
	ld.global.u32 	%r202, [%rd22+128];
	st.shared.u32 	[%r197+8320], %r202;
	mov.u32 	%r203, %ctaid.x;
	shl.b32 	%r204, %r203, 6;
	add.s32 	%r205, %r204, %r3;
	mad.lo.s32 	%r206, %r46, %r205, %r190;
	mul.wide.u32 	%rd23, %r206, 4;
	add.s64 	%rd2, %rd1, %rd23;
	ld.global.u32 	%r207, [%rd2];
	mov.u32 	%r208, _ZZ14phase2_combineiPiiE4s_ik;
	add.s32 	%r209, %r208, %r193;
	add.s32 	%r4, %r209, %r196;
	st.shared.u32 	[%r4], %r207;
	add.s32 	%r210, %r206, 32;
	mul.wide.u32 	%rd24, %r210, 4;
	add.s64 	%rd3, %rd1, %rd24;
	ld.global.u32 	%r211, [%rd3];
	st.shared.u32 	[%r4+128], %r211;
	add.s32 	%r212, %r205, 32;
	mad.lo.s32 	%r213, %r46, %r212, %r190;
	mul.wide.u32 	%rd25, %r213, 4;
	add.s64 	%rd4, %rd1, %rd25;
	ld.global.u32 	%r214, [%rd4];
	st.shared.u32 	[%r4+8192], %r214;
	add.s32 	%r215, %r213, 32;
	mul.wide.u32 	%rd26, %r215, 4;
	add.s64 	%rd5, %rd1, %rd26;
	ld.global.u32 	%r216, [%rd5];
	st.shared.u32 	[%r4+8320], %r216;
	bar.sync 	0;
	ld.shared.u32 	%r276, [%r4];
	ld.shared.u32 	%r275, [%r4+128];
	ld.shared.u32 	%r274, [%r4+8192];
	ld.shared.u32 	%r273, [%r4+8320];
	add.s32 	%r271, %r209, 8192;
	add.s32 	%r217, %r196, %r194;
	add.s32 	%r270, %r217, 512;
	mov.b32 	%r272, 8192;
$L__BB1_3:
	ld.shared.u32 	%r218, [%r271+-8192];
	ld.shared.u32 	%r219, [%r270+-512];
	add.s32 	%r220, %r219, %r218;
	min.s32 	%r221, %r220, %r276;
	st.shared.u32 	[%r4], %r221;
	ld.shared.u32 	%r222, [%r271+-8192];
	ld.shared.u32 	%r223, [%r270+-384];
	add.s32 	%r224, %r223, %r222;
	min.s32 	%r225, %r224, %r275;
	st.shared.u32 	[%r4+128], %r225;
	ld.shared.u32 	%r226, [%r271];
	add.s32 	%r227, %r219, %r226;
	min.s32 	%r228, %r227, %r274;
	st.shared.u32 	[%r4+8192], %r228;
	ld.shared.u32 	%r229, [%r271];
	add.s32 	%r230, %r223, %r229;
	min.s32 	%r231, %r230, %r273;
	st.shared.u32 	[%r4+8320], %r231;
	ld.shared.u32 	%r232, [%r271+-8188];
	ld.shared.u32 	%r233, [%r270+-256];
	add.s32 	%r234, %r233, %r232;
	min.s32 	%r235, %r234, %r221;
	st.shared.u32 	[%r4], %r235;
	ld.shared.u32 	%r236, [%r271+-8188];
	ld.shared.u32 	%r237, [%r270+-128];
	add.s32 	%r238, %r237, %r236;
	min.s32 	%r239, %r238, %r225;
	st.shared.u32 	[%r4+128], %r239;
	ld.shared.u32 	%r240, [%r271+4];
	add.s32 	%r241, %r233, %r240;
	min.s32 	%r242, %r241, %r228;
	st.shared.u32 	[%r4+8192], %r242;
	ld.shared.u32 	%r243, [%r271+4];
	add.s32 	%r244, %r237, %r243;
	min.s32 	%r245, %r244, %r231;
	st.shared.u32 	[%r4+8320], %r245;
	ld.shared.u32 	%r246, [%r271+-8184];
	ld.shared.u32 	%r247, [%r270];
	add.s32 	%r248, %r247, %r246;
	min.s32 	%r249, %r248, %r235;
	st.shared.u32 	[%r4], %r249;
	ld.shared.u32 	%r250, [%r271+-8184];
	ld.shared.u32 	%r251, [%r270+128];
	add.s32 	%r252, %r251, %r250;
	min.s32 	%r253, %r252, %r239;
	st.shared.u32 	[%r4+128], %r253;
	ld.shared.u32 	%r254, [%r271+8];
	add.s32 	%r255, %r247, %r254;
	min.s32 	%r256, %r255, %r242;
	st.shared.u32 	[%r4+8192], %r256;
	ld.shared.u32 	%r257, [%r271+8];
	add.s32 	%r258, %r251, %r257;
	min.s32 	%r259, %r258, %r245;
	st.shared.u32 	[%r4+8320], %r259;
	ld.shared.u32 	%r260, [%r271+-8180];
	ld.shared.u32 	%r261, [%r270+256];
	add.s32 	%r262, %r261, %r260;
	min.s32 	%r276, %r262, %r249;
	st.shared.u32 	[%r4], %r276;
	ld.shared.u32 	%r263, [%r271+-8180];
	ld.shared.u32 	%r264, [%r270+384];
	add.s32 	%r265, %r264, %r263;
	min.s32 	%r275, %r265, %r253;
	st.shared.u32 	[%r4+128], %r275;
	ld.shared.u32 	%r266, [%r271+12];
	add.s32 	%r267, %r261, %r266;
	min.s32 	%r274, %r267, %r256;
	st.shared.u32 	[%r4+8192], %r274;
	ld.shared.u32 	%r268, [%r271+12];
	add.s32 	%r269, %r264, %r268;
	min.s32 	%r273, %r269, %r259;
	st.shared.u32 	[%r4+8320], %r273;
	add.s32 	%r272, %r272, 16;
	add.s32 	%r271, %r271, 16;
	add.s32 	%r270, %r270, 1024;
	setp.ne.s32 	%p4, %r272, 8448;
	@%p4 bra 	$L__BB1_3;
	st.global.u32 	[%rd2], %r276;
	st.global.u32 	[%rd3], %r275;
	st.global.u32 	[%rd4], %r274;
	st.global.u32 	[%rd5], %r273;
	bra.uni 	$L__BB1_8;
$L__BB1_5:
	add.s32 	%r50, %r1, %r3;
	mul.lo.s32 	%r51, %r50, %r46;
	add.s32 	%r52, %r1, %r2;
	add.s32 	%r53, %r51, %r52;
	mul.wide.s32 	%rd11, %r53, 4;
	add.s64 	%rd12, %rd1, %rd11;
	ld.global.u32 	%r54, [%rd12];
	shl.b32 	%r55, %r3, 8;
	mov.u32 	%r56, _ZZ14phase2_combineiPiiE6s_core;
	add.s32 	%r57, %r56, %r55;
	shl.b32 	%r58, %r2, 2;
	add.s32 	%r59, %r57, %r58;
	st.shared.u32 	[%r59], %r54;
	ld.global.u32 	%r60, [%rd12+128];
	st.shared.u32 	[%r59+128], %r60;
	add.s32 	%r61, %r50, 32;
	mul.lo.s32 	%r62, %r61, %r46;
	add.s32 	%r63, %r62, %r52;
	mul.wide.s32 	%rd13, %r63, 4;
	add.s64 	%rd14, %rd1, %rd13;
	ld.global.u32 	%r64, [%rd14];
	st.shared.u32 	[%r59+8192], %r64;
	ld.global.u32 	%r65, [%rd14+128];
	st.shared.u32 	[%r59+8320], %r65;
	mov.u32 	%r66, %ctaid.x;
	shl.b32 	%r67, %r66, 6;
	add.s32 	%r68, %r67, %r2;
	add.s32 	%r69, %r51, %r68;
	mul.wide.u32 	%rd15, %r69, 4;
	add.s64 	%rd6, %rd1, %rd15;
	ld.global.u32 	%r70, [%rd6];
	mov.u32 	%r71, _ZZ14phase2_combineiPiiE4s_kj;
	add.s32 	%r72, %r71, %r55;
	add.s32 	%r25, %r72, %r58;
	st.shared.u32 	[%r25], %r70;
	add.s32 	%r73, %r69, 32;
	mul.wide.u32 	%rd16, %r73, 4;
	add.s64 	%rd7, %rd1, %rd16;
	ld.global.u32 	%r74, [%rd7];
	st.shared.u32 	[%r25+128], %r74;
	add.s32 	%r75, %r62, %r68;
	mul.wide.u32 	%rd17, %r75, 4;
	add.s64 	%rd8, %rd1, %rd17;
	ld.global.u32 	%r76, [%rd8];
	st.shared.u32 	[%r25+8192], %r76;
	add.s32 	%r77, %r75, 32;
	mul.wide.u32 	%rd18, %r77, 4;
	add.s64 	%rd9, %rd1, %rd18;
	ld.global.u32 	%r78, [%rd9];
	st.shared.u32 	[%r25+8320], %r78;
	bar.sync 	0;
	ld.shared.u32 	%r283, [%r25];
	ld.shared.u32 	%r282, [%r25+128];
	ld.shared.u32 	%r281, [%r25+8192];
	ld.shared.u32 	%r280, [%r25+8320];
	add.s32 	%r278, %r57, 8192;
	add.s32 	%r79, %r58, %r71;
	add.s32 	%r277, %r79, 1024;
	mov.b32 	%r279, 8192;
$L__BB1_6:
	ld.shared.u32 	%r80, [%r278+-8192];
	ld.shared.u32 	%r81, [%r277+-1024];
	add.s32 	%r82, %r81, %r80;
	min.s32 	%r83, %r82, %r283;
	st.shared.u32 	[%r25], %r83;
	ld.shared.u32 	%r84, [%r277+-896];
	add.s32 	%r85, %r84, %r80;
	min.s32 	%r86, %r85, %r282;
	st.shared.u32 	[%r25+128], %r86;
	ld.shared.u32 	%r87, [%r278];
	ld.shared.u32 	%r88, [%r277+-1024];
	add.s32 	%r89, %r88, %r87;
	min.s32 	%r90, %r89, %r281;
	st.shared.u32 	[%r25+8192], %r90;
	ld.shared.u32 	%r91, [%r277+-896];
	add.s32 	%r92, %r91, %r87;
	min.s32 	%r93, %r92, %r280;
	st.shared.u32 	[%r25+8320], %r93;
	ld.shared.u32 	%r94, [%r278+-8188];
	ld.shared.u32 	%r95, [%r277+-768];
	add.s32 	%r96, %r95, %r94;
	min.s32 	%r97, %r96, %r83;
	st.shared.u32 	[%r25], %r97;
	ld.shared.u32 	%r98, [%r277+-640];
	add.s32 	%r99, %r98, %r94;
	min.s32 	%r100, %r99, %r86;
	st.shared.u32 	[%r25+128], %r100;
	ld.shared.u32 	%r101, [%r278+4];
	ld.shared.u32 	%r102, [%r277+-768];
	add.s32 	%r103, %r102, %r101;
	min.s32 	%r104, %r103, %r90;
	st.shared.u32 	[%r25+8192], %r104;
	ld.shared.u32 	%r105, [%r277+-640];
	add.s32 	%r106, %r105, %r101;
	min.s32 	%r107, %r106, %r93;
	st.shared.u32 	[%r25+8320], %r107;
	ld.shared.u32 	%r108, [%r278+-8184];
	ld.shared.u32 	%r109, [%r277+-512];
	add.s32 	%r110, %r109, %r108;
	min.s32 	%r111, %r110, %r97;
	st.shared.u32 	[%r25], %r111;
	ld.shared.u32 	%r112, [%r277+-384];
	add.s32 	%r113, %r112, %r108;
	min.s32 	%r114, %r113, %r100;
	st.shared.u32 	[%r25+128], %r114;
	ld.shared.u32 	%r115, [%r278+8];
	ld.shared.u32 	%r116, [%r277+-512];
	add.s32 	%r117, %r116, %r115;
	min.s32 	%r118, %r117, %r104;
	st.shared.u32 	[%r25+8192], %r118;
	ld.shared.u32 	%r119, [%r277+-384];
	add.s32 	%r120, %r119, %r115;
	min.s32 	%r121, %r120, %r107;
	st.shared.u32 	[%r25+8320], %r121;
	ld.shared.u32 	%r122, [%r278+-8180];
	ld.shared.u32 	%r123, [%r277+-256];
	add.s32 	%r124, %r123, %r122;
	min.s32 	%r125, %r124, %r111;
	st.shared.u32 	[%r25], %r125;
	ld.shared.u32 	%r126, [%r277+-128];
	add.s32 	%r127, %r126, %r122;
	min.s32 	%r128, %r127, %r114;
	st.shared.u32 	[%r25+128], %r128;
	ld.shared.u32 	%r129, [%r278+12];
	ld.shared.u32 	%r130, [%r277+-256];
	add.s32 	%r131, %r130, %r129;
	min.s32 	%r132, %r131, %r118;
	st.shared.u32 	[%r25+8192], %r132;
	ld.shared.u32 	%r133, [%r277+-128];
	add.s32 	%r134, %r133, %r129;
	min.s32 	%r135, %r134, %r121;
	st.shared.u32 	[%r25+8320], %r135;
	ld.shared.u32 	%r136, [%r278+-8176];
	ld.shared.u32 	%r137, [%r277];
	add.s32 	%r138, %r137, %r136;
	min.s32 	%r139, %r138, %r125;
	st.shared.u32 	[%r25], %r139;
	ld.shared.u32 	%r140, [%r277+128];
	add.s32 	%r141, %r140, %r136;
	min.s32 	%r142, %r141, %r128;
	st.shared.u32 	[%r25+128], %r142;
	ld.shared.u32 	%r143, [%r278+16];
	ld.shared.u32 	%r144, [%r277];
	add.s32 	%r145, %r144, %r143;
	min.s32 	%r146, %r145, %r132;
	st.shared.u32 	[%r25+8192], %r146;
	ld.shared.u32 	%r147, [%r277+128];
	add.s32 	%r148, %r147, %r143;
	min.s32 	%r149, %r148, %r135;
	st.shared.u32 	[%r25+8320], %r149;
	ld.shared.u32 	%r150, [%r278+-8172];
	ld.shared.u32 	%r151, [%r277+256];
	add.s32 	%r152, %r151, %r150;
	min.s32 	%r153, %r152, %r139;
	st.shared.u32 	[%r25], %r153;
	ld.shared.u32 	%r154, [%r277+384];
	add.s32 	%r155, %r154, %r150;
	min.s32 	%r156, %r155, %r142;
	st.shared.u32 	[%r25+128], %r156;
	ld.shared.u32 	%r157, [%r278+20];
	ld.shared.u32 	%r158, [%r277+256];
	add.s32 	%r159, %r158, %r157;
	min.s32 	%r160, %r159, %r146;
	st.shared.u32 	[%r25+8192], %r160;
	ld.shared.u32 	%r161, [%r277+384];
	add.s32 	%r162, %r161, %r157;
	min.s32 	%r163, %r162, %r149;
	st.shared.u32 	[%r25+8320], %r163;
	ld.shared.u32 	%r164, [%r278+-8168];
	ld.shared.u32 	%r165, [%r277+512];
	add.s32 	%r166, %r165, %r164;
	min.s32 	%r167, %r166, %r153;
	st.shared.u32 	[%r25], %r167;
	ld.shared.u32 	%r168, [%r277+640];
	add.s32 	%r169, %r168, %r164;
	min.s32 	%r170, %r169, %r156;
	st.shared.u32 	[%r25+128], %r170;
	ld.shared.u32 	%r171, [%r278+24];
	ld.shared.u32 	%r172, [%r277+512];
	add.s32 	%r173, %r172, %r171;
	min.s32 	%r174, %r173, %r160;
	st.shared.u32 	[%r25+8192], %r174;
	ld.shared.u32 	%r175, [%r277+640];
	add.s32 	%r176, %r175, %r171;
	min.s32 	%r177, %r176, %r163;
	st.shared.u32 	[%r25+8320], %r177;
	ld.shared.u32 	%r178, [%r278+-8164];
	ld.shared.u32 	%r179, [%r277+768];
	add.s32 	%r180, %r179, %r178;
	min.s32 	%r283, %r180, %r167;
	st.shared.u32 	[%r25], %r283;
	ld.shared.u32 	%r181, [%r277+896];
	add.s32 	%r182, %r181, %r178;
	min.s32 	%r282, %r182, %r170;
	st.shared.u32 	[%r25+128], %r282;
	ld.shared.u32 	%r183, [%r278+28];
	ld.shared.u32 	%r184, [%r277+768];
	add.s32 	%r185, %r184, %r183;
	min.s32 	%r281, %r185, %r174;
	st.shared.u32 	[%r25+8192], %r281;
	ld.shared.u32 	%r186, [%r277+896];
	add.s32 	%r187, %r186, %r183;
	min.s32 	%r280, %r187, %r177;
	st.shared.u32 	[%r25+8320], %r280;
	add.s32 	%r279, %r279, 32;
	add.s32 	%r278, %r278, 32;
	add.s32 	%r277, %r277, 2048;
	setp.ne.s32 	%p3, %r279, 8448;
	@%p3 bra 	$L__BB1_6;
	st.global.u32 	[%rd6], %r283;
	st.global.u32 	[%rd7], %r282;
	st.global.u32 	[%rd8], %r281;
	st.global.u32 	[%rd9], %r280;
$L__BB1_8:
	ret;

}
	// .globl	_Z10phase3_alliPii
.visible .entry _Z10phase3_alliPii(
	.param .u32 _Z10phase3_alliPii_param_0,
	.param .u64 .ptr .align 1 _Z10phase3_alliPii_param_1,
	.param .u32 _Z10phase3_alliPii_param_2
)
{
	.reg .pred 	%p<5>;
	.reg .b32 	%r<174>;
	.reg .b64 	%rd<27>;
	// demoted variable
	.shared .align 4 .b8 _ZZ10phase3_alliPiiE4s_ik[16384];
	// demoted variable
	.shared .align 4 .b8 _ZZ10phase3_alliPiiE4s_kj[16384];
	// demoted variable
	.shared .align 4 .b8 _ZZ10phase3_alliPiiE4s_ij[16384];
	ld.param.u32 	%r24, [_Z10phase3_alliPii_param_0];
	ld.param.u64 	%rd5, [_Z10phase3_alliPii_param_1];
	ld.param.u32 	%r25, [_Z10phase3_alliPii_param_2];
	mov.u32 	%r1, %ctaid.x;
	setp.eq.s32 	%p1, %r1, %r24;
	mov.u32 	%r2, %ctaid.y;
	setp.eq.s32 	%p2, %r2, %r24;
	or.pred  	%p3, %p1, %p2;
	@%p3 bra 	$L__BB2_4;
	cvta.to.global.u64 	%rd6, %rd5;
	shl.b32 	%r27, %r24, 6;
	mov.u32 	%r28, %tid.x;
	mov.u32 	%r29, %tid.y;
	shl.b32 	%r30, %r1, 6;
	add.s32 	%r31, %r30, %r29;
	mul.lo.s32 	%r32, %r25, %r31;
	shl.b32 	%r33, %r2, 6;
	add.s32 	%r34, %r33, %r28;
	add.s32 	%r35, %r32, %r34;
	mul.wide.u32 	%rd7, %r35, 4;
	add.s64 	%rd1, %rd6, %rd7;
	ld.global.u32 	%r36, [%rd1];
	shl.b32 	%r37, %r29, 8;
	mov.u32 	%r38, _ZZ10phase3_alliPiiE4s_ij;
	add.s32 	%r39, %r38, %r37;
	shl.b32 	%r40, %r28, 2;
	add.s32 	%r3, %r39, %r40;
	st.shared.u32 	[%r3], %r36;
	add.s32 	%r41, %r35, 32;
	mul.wide.u32 	%rd8, %r41, 4;
	add.s64 	%rd2, %rd6, %rd8;
	ld.global.u32 	%r42, [%rd2];
	st.shared.u32 	[%r3+128], %r42;
	add.s32 	%r43, %r31, 32;
	mul.lo.s32 	%r44, %r25, %r43;
	add.s32 	%r45, %r44, %r34;
	mul.wide.u32 	%rd9, %r45, 4;
	add.s64 	%rd3, %rd6, %rd9;
	ld.global.u32 	%r46, [%rd3];
	st.shared.u32 	[%r3+8192], %r46;
	add.s32 	%r47, %r45, 32;
	mul.wide.u32 	%rd10, %r47, 4;
	add.s64 	%rd4, %rd6, %rd10;
	ld.global.u32 	%r48, [%rd4];
	st.shared.u32 	[%r3+8320], %r48;
	add.s32 	%r49, %r27, %r28;
	add.s32 	%r50, %r32, %r49;
	mul.wide.u32 	%rd11, %r50, 4;
	add.s64 	%rd12, %rd6, %rd11;
	ld.global.u32 	%r51, [%rd12];
	mov.u32 	%r52, _ZZ10phase3_alliPiiE4s_ik;
	add.s32 	%r53, %r52, %r37;
	add.s32 	%r54, %r53, %r40;
	st.shared.u32 	[%r54], %r51;
	add.s32 	%r55, %r50, 32;
	mul.wide.u32 	%rd13, %r55, 4;
	add.s64 	%rd14, %rd6, %rd13;
	ld.global.u32 	%r56, [%rd14];
	st.shared.u32 	[%r54+128], %r56;
	add.s32 	%r57, %r44, %r49;
	mul.wide.u32 	%rd15, %r57, 4;
	add.s64 	%rd16, %rd6, %rd15;
	ld.global.u32 	%r58, [%rd16];
	st.shared.u32 	[%r54+8192], %r58;
	add.s32 	%r59, %r57, 32;
	mul.wide.u32 	%rd17, %r59, 4;
	add.s64 	%rd18, %rd6, %rd17;
	ld.global.u32 	%r60, [%rd18];
	st.shared.u32 	[%r54+8320], %r60;
	add.s32 	%r61, %r27, %r29;
	mad.lo.s32 	%r62, %r61, %r25, %r34;
	mul.wide.u32 	%rd19, %r62, 4;
	add.s64 	%rd20, %rd6, %rd19;
	ld.global.u32 	%r63, [%rd20];
	mov.u32 	%r64, _ZZ10phase3_alliPiiE4s_kj;
	add.s32 	%r65, %r64, %r37;
	add.s32 	%r66, %r65, %r40;
	st.shared.u32 	[%r66], %r63;
	add.s32 	%r67, %r62, 32;
	mul.wide.u32 	%rd21, %r67, 4;
	add.s64 	%rd22, %rd6, %rd21;
	ld.global.u32 	%r68, [%rd22];
	st.shared.u32 	[%r66+128], %r68;
	add.s32 	%r69, %r61, 32;
	mad.lo.s32 	%r70, %r69, %r25, %r34;
	mul.wide.u32 	%rd23, %r70, 4;
	add.s64 	%rd24, %rd6, %rd23;
	ld.global.u32 	%r71, [%rd24];
	st.shared.u32 	[%r66+8192], %r71;
	add.s32 	%r72, %r70, 32;
	mul.wide.u32 	%rd25, %r72, 4;
	add.s64 	%rd26, %rd6, %rd25;
	ld.global.u32 	%r73, [%rd26];
	st.shared.u32 	[%r66+8320], %r73;
	bar.sync 	0;
	ld.shared.u32 	%r173, [%r3];
	ld.shared.u32 	%r172, [%r3+128];
	ld.shared.u32 	%r171, [%r3+8192];
	ld.shared.u32 	%r170, [%r3+8320];
	add.s32 	%r168, %r53, 8192;
	add.s32 	%r74, %r40, %r64;
	add.s32 	%r167, %r74, 1024;
	mov.b32 	%r169, 8192;
$L__BB2_2:
	ld.shared.u32 	%r75, [%r168+-8192];
	ld.shared.u32 	%r76, [%r167+-1024];
	add.s32 	%r77, %r76, %r75;
	min.s32 	%r78, %r77, %r173;
	ld.shared.u32 	%r79, [%r167+-896];
	add.s32 	%r80, %r79, %r75;
	min.s32 	%r81, %r80, %r172;
	ld.shared.u32 	%r82, [%r168];
	add.s32 	%r83, %r76, %r82;
	min.s32 	%r84, %r83, %r171;
	add.s32 	%r85, %r79, %r82;
	min.s32 	%r86, %r85, %r170;
	ld.shared.u32 	%r87, [%r168+-8188];
	ld.shared.u32 	%r88, [%r167+-768];
	add.s32 	%r89, %r88, %r87;
	min.s32 	%r90, %r89, %r78;
	ld.shared.u32 	%r91, [%r167+-640];
	add.s32 	%r92, %r91, %r87;
	min.s32 	%r93, %r92, %r81;
	ld.shared.u32 	%r94, [%r168+4];
	add.s32 	%r95, %r88, %r94;
	min.s32 	%r96, %r95, %r84;
	add.s32 	%r97, %r91, %r94;
	min.s32 	%r98, %r97, %r86;
	ld.shared.u32 	%r99, [%r168+-8184];
	ld.shared.u32 	%r100, [%r167+-512];
	add.s32 	%r101, %r100, %r99;
	min.s32 	%r102, %r101, %r90;
	ld.shared.u32 	%r103, [%r167+-384];
	add.s32 	%r104, %r103, %r99;
	min.s32 	%r105, %r104, %r93;
	ld.shared.u32 	%r106, [%r168+8];
	add.s32 	%r107, %r100, %r106;
	min.s32 	%r108, %r107, %r96;
	add.s32 	%r109, %r103, %r106;
	min.s32 	%r110, %r109, %r98;
	ld.shared.u32 	%r111, [%r168+-8180];
	ld.shared.u32 	%r112, [%r167+-256];
	add.s32 	%r113, %r112, %r111;
	min.s32 	%r114, %r113, %r102;
	ld.shared.u32 	%r115, [%r167+-128];
	add.s32 	%r116, %r115, %r111;
	min.s32 	%r117, %r116, %r105;
	ld.shared.u32 	%r118, [%r168+12];
	add.s32 	%r119, %r112, %r118;
	min.s32 	%r120, %r119, %r108;
	add.s32 	%r121, %r115, %r118;
	min.s32 	%r122, %r121, %r110;
	ld.shared.u32 	%r123, [%r168+-8176];
	ld.shared.u32 	%r124, [%r167];
	add.s32 	%r125, %r124, %r123;
	min.s32 	%r126, %r125, %r114;
	ld.shared.u32 	%r127, [%r167+128];
	add.s32 	%r128, %r127, %r123;
	min.s32 	%r129, %r128, %r117;
	ld.shared.u32 	%r130, [%r168+16];
	add.s32 	%r131, %r124, %r130;
	min.s32 	%r132, %r131, %r120;
	add.s32 	%r133, %r127, %r130;
	min.s32 	%r134, %r133, %r122;
	ld.shared.u32 	%r135, [%r168+-8172];
	ld.shared.u32 	%r136, [%r167+256];
	add.s32 	%r137, %r136, %r135;
	min.s32 	%r138, %r137, %r126;
	ld.shared.u32 	%r139, [%r167+384];
	add.s32 	%r140, %r139, %r135;
	min.s32 	%r141, %r140, %r129;
	ld.shared.u32 	%r142, [%r168+20];
	add.s32 	%r143, %r136, %r142;
	min.s32 	%r144, %r143, %r132;
	add.s32 	%r145, %r139, %r142;
	min.s32 	%r146, %r145, %r134;
	ld.shared.u32 	%r147, [%r168+-8168];
	ld.shared.u32 	%r148, [%r167+512];
	add.s32 	%r149, %r148, %r147;
	min.s32 	%r150, %r149, %r138;
	ld.shared.u32 	%r151, [%r167+640];
	add.s32 	%r152, %r151, %r147;
	min.s32 	%r153, %r152, %r141;
	ld.shared.u32 	%r154, [%r168+24];
	add.s32 	%r155, %r148, %r154;
	min.s32 	%r156, %r155, %r144;
	add.s32 	%r157, %r151, %r154;
	min.s32 	%r158, %r157, %r146;
	ld.shared.u32 	%r159, [%r168+-8164];
	ld.shared.u32 	%r160, [%r167+768];
	add.s32 	%r161, %r160, %r159;
	min.s32 	%r173, %r161, %r150;
	ld.shared.u32 	%r162, [%r167+896];
	add.s32 	%r163, %r162, %r159;
	min.s32 	%r172, %r163, %r153;
	ld.shared.u32 	%r164, [%r168+28];
	add.s32 	%r165, %r160, %r164;
	min.s32 	%r171, %r165, %r156;
	add.s32 	%r166, %r162, %r164;
	min.s32 	%r170, %r166, %r158;
	add.s32 	%r169, %r169, 32;
	add.s32 	%r168, %r168, 32;
	add.s32 	%r167, %r167, 2048;
	setp.ne.s32 	%p4, %r169, 8448;
	@%p4 bra 	$L__BB2_2;
	st.shared.u32 	[%r3], %r173;
	st.shared.u32 	[%r3+128], %r172;
	st.shared.u32 	[%r3+8192], %r171;
	st.shared.u32 	[%r3+8320], %r170;
	st.global.u32 	[%rd1], %r173;
	st.global.u32 	[%rd2], %r172;
	st.global.u32 	[%rd3], %r171;
	st.global.u32 	[%rd4], %r170;
$L__BB2_4:
	ret;

}


// ===== COMPILED SASS (sm_100) =====

	.target	sm_100

	.elftype	@"ET_EXEC"


//--------------------- .note.nv.tkinfo           --------------------------
	.section	.note.nv.tkinfo,"",@"SHT_NOTE"
	.sectionflags	@"SHF_NOTE_NV_TKINFO"
	.tkinfo
        /*0018*/ 	.word	0x00000002
        /*0030*/ 	.string	""
        /*0030*/ 	.string	"ptxas"
        /*0030*/ 	.string	"Cuda compilation tools, release 13.0, V13.0.88"
        /*0030*/ 	.string	"Build cuda_13.0.r13.0/compiler.36424714_0"
        /*0030*/ 	.string	"-arch sm_100 -m 64 "



//--------------------- .note.nv.cuinfo           --------------------------
	.section	.note.nv.cuinfo,"",@"SHT_NOTE"
	.sectionflags	@"SHF_NOTE_NV_CUINFO"
        /*0018*/ 	.short	0x0002
        /*001a*/ 	.short	0x0064
        /*001c*/ 	.short	0x0082
	.zero		2


//--------------------- .nv.info                  --------------------------
	.section	.nv.info,"",@"SHT_CUDA_INFO"
	.align	4


	//----- nvinfo : EIATTR_REGCOUNT
	.align		4
        /*0000*/ 	.byte	0x04, 0x2f
        /*0002*/ 	.short	(.L_1 - .L_0)
	.align		4
.L_0:
        /*0004*/ 	.word	index@(_Z11test_phase1iPii)
        /*0008*/ 	.word	0x00000014


	//----- nvinfo : EIATTR_FRAME_SIZE
	.align		4
.L_1:
        /*000c*/ 	.byte	0x04, 0x11
        /*000e*/ 	.short	(.L_3 - .L_2)
	.align		4
.L_2:
        /*0010*/ 	.word	index@(_Z11test_phase1iPii)
        /*0014*/ 	.word	0x00000000


	//----- nvinfo : EIATTR_REGCOUNT
	.align		4
.L_3:
        /*0018*/ 	.byte	0x04, 0x2f
        /*001a*/ 	.short	(.L_5 - .L_4)
	.align		4
.L_4:
        /*001c*/ 	.word	index@(_Z14phase2_combineiPii)
        /*0020*/ 	.word	0x00000020


	//----- nvinfo : EIATTR_FRAME_SIZE
	.align		4
.L_5:
        /*0024*/ 	.byte	0x04, 0x11
        /*0026*/ 	.short	(.L_7 - .L_6)
	.align		4
.L_6:
        /*0028*/ 	.word	index@(_Z14phase2_combineiPii)
        /*002c*/ 	.word	0x00000000


	//----- nvinfo : EIATTR_REGCOUNT
	.align		4
.L_7:
        /*0030*/ 	.byte	0x04, 0x2f
        /*0032*/ 	.short	(.L_9 - .L_8)
	.align		4
.L_8:
        /*0034*/ 	.word	index@(_Z10phase3_alliPii)
        /*0038*/ 	.word	0x00000020


	//----- nvinfo : EIATTR_FRAME_SIZE
	.align		4
.L_9:
        /*003c*/ 	.byte	0x04, 0x11
        /*003e*/ 	.short	(.L_11 - .L_10)
	.align		4
.L_10:
        /*0040*/ 	.word	index@(_Z10phase3_alliPii)
        /*0044*/ 	.word	0x00000000


	//----- nvinfo : EIATTR_MIN_STACK_SIZE
	.align		4
.L_11:
        /*0048*/ 	.byte	0x04, 0x12
        /*004a*/ 	.short	(.L_13 - .L_12)
	.align		4
.L_12:
        /*004c*/ 	.word	index@(_Z10phase3_alliPii)
        /*0050*/ 	.word	0x00000000


	//----- nvinfo : EIATTR_MIN_STACK_SIZE
	.align		4
.L_13:
        /*0054*/ 	.byte	0x04, 0x12
        /*0056*/ 	.short	(.L_15 - .L_14)
	.align		4
.L_14:
        /*0058*/ 	.word	index@(_Z14phase2_combineiPii)
        /*005c*/ 	.word	0x00000000


	//----- nvinfo : EIATTR_MIN_STACK_SIZE
	.align		4
.L_15:
        /*0060*/ 	.byte	0x04, 0x12
        /*0062*/ 	.short	(.L_17 - .L_16)
	.align		4
.L_16:
        /*0064*/ 	.word	index@(_Z11test_phase1iPii)
        /*0068*/ 	.word	0x00000000
.L_17:


//--------------------- .nv.compat                --------------------------
	.section	.nv.compat,"",@"SHT_CUDA_COMPAT_INFO"
	.align	4
        /*0000*/ 	.byte	0x02, 0x09, 0x00, 0x00, 0x02, 0x02, 0x01, 0x00, 0x02, 0x05, 0x05, 0x00, 0x03, 0x07, 0x01, 0x01
        /*0010*/ 	.byte	0x02, 0x03, 0x00, 0x00, 0x02, 0x06, 0x01, 0x00, 0x04, 0x0b, 0x08, 0x00, 0x09, 0x00, 0x00, 0x00
        /*0020*/ 	.byte	0x00, 0x00, 0x00, 0x00


//--------------------- .nv.info._Z10phase3_alliPii --------------------------
	.section	.nv.info._Z10phase3_alliPii,"",@"SHT_CUDA_INFO"
	.sectionflags	@""
	.align	4


	//----- nvinfo : EIATTR_CUDA_API_VERSION
	.align		4
        /*0000*/ 	.byte	0x04, 0x37
        /*0002*/ 	.short	(.L_19 - .L_18)
.L_18:
        /*0004*/ 	.word	0x00000082


	//----- nvinfo : EIATTR_KPARAM_INFO
	.align		4
.L_19:
        /*0008*/ 	.byte	0x04, 0x17
        /*000a*/ 	.short	(.L_21 - .L_20)
.L_20:
        /*000c*/ 	.word	0x00000000
        /*0010*/ 	.short	0x0002
        /*0012*/ 	.short	0x0010
        /*0014*/ 	.byte	0x00, 0xf0, 0x11, 0x00


	//----- nvinfo : EIATTR_KPARAM_INFO
	.align		4
.L_21:
        /*0018*/ 	.byte	0x04, 0x17
        /*001a*/ 	.short	(.L_23 - .L_22)
.L_22:
        /*001c*/ 	.word	0x00000000
        /*0020*/ 	.short	0x0001
        /*0022*/ 	.short	0x0008
        /*0024*/ 	.byte	0x00, 0xf5, 0x21, 0x00


	//----- nvinfo : EIATTR_KPARAM_INFO
	.align		4
.L_23:
        /*0028*/ 	.byte	0x04, 0x17
        /*002a*/ 	.short	(.L_25 - .L_24)
.L_24:
        /*002c*/ 	.word	0x00000000
        /*0030*/ 	.short	0x0000
        /*0032*/ 	.short	0x0000
        /*0034*/ 	.byte	0x00, 0xf0, 0x11, 0x00


	//----- nvinfo : EIATTR_SPARSE_MMA_MASK
	.align		4
.L_25:
        /*0038*/ 	.byte	0x03, 0x50
        /*003a*/ 	.short	0x0000


	//----- nvinfo : EIATTR_MAXREG_COUNT
	.align		4
        /*003c*/ 	.byte	0x03, 0x1b
        /*003e*/ 	.short	0x00ff


	//----- nvinfo : EIATTR_NUM_BARRIERS
	.align		4
        /*0040*/ 	.byte	0x02, 0x4c
        /*0042*/ 	.byte	0x01
	.zero		1


	//----- nvinfo : EIATTR_MERCURY_ISA_VERSION
	.align		4
        /*0044*/ 	.byte	0x03, 0x5f
        /*0046*/ 	.short	0x0101


	//----- nvinfo : EIATTR_VRC_CTA_INIT_COUNT
	.align		4
        /*0048*/ 	.byte	0x02, 0x4a
	.zero		1
	.zero		1


	//----- nvinfo : EIATTR_EXIT_INSTR_OFFSETS
	.align		4
        /*004c*/ 	.byte	0x04, 0x1c
        /*004e*/ 	.short	(.L_27 - .L_26)


	//   ....[0]....
.L_26:
        /*0050*/ 	.word	0x00000060


	//   ....[1]....
        /*0054*/ 	.word	0x00000990


	//----- nvinfo : EIATTR_CBANK_PARAM_SIZE
	.align		4
.L_27:
        /*0058*/ 	.byte	0x03, 0x19
        /*005a*/ 	.short	0x0014


	//----- nvinfo : EIATTR_PARAM_CBANK
	.align		4
        /*005c*/ 	.byte	0x04, 0x0a
        /*005e*/ 	.short	(.L_29 - .L_28)
	.align		4
.L_28:
        /*0060*/ 	.word	index@(.nv.constant0._Z10phase3_alliPii)
        /*0064*/ 	.short	0x0380
        /*0066*/ 	.short	0x0014


	//----- nvinfo : EIATTR_SW_WAR
	.align		4
.L_29:
        /*0068*/ 	.byte	0x04, 0x36
        /*006a*/ 	.short	(.L_31 - .L_30)
.L_30:
        /*006c*/ 	.word	0x00000008
.L_31:


//--------------------- .nv.info._Z14phase2_combineiPii --------------------------
	.section	.nv.info._Z14phase2_combineiPii,"",@"SHT_CUDA_INFO"
	.sectionflags	@""
	.align	4


	//----- nvinfo : EIATTR_CUDA_API_VERSION
	.align		4
        /*0000*/ 	.byte	0x04, 0x37
        /*0002*/ 	.short	(.L_33 - .L_32)
.L_32:
        /*0004*/ 	.word	0x00000082


	//----- nvinfo : EIATTR_KPARAM_INFO
	.align		4
.L_33:
        /*0008*/ 	.byte	0x04, 0x17
        /*000a*/ 	.short	(.L_35 - .L_34)
.L_34:
        /*000c*/ 	.word	0x00000000
        /*0010*/ 	.short	0x0002
        /*0012*/ 	.short	0x0010
        /*0014*/ 	.byte	0x00, 0xf0, 0x11, 0x00


	//----- nvinfo : EIATTR_KPARAM_INFO
	.align		4
.L_35:
        /*0018*/ 	.byte	0x04, 0x17
        /*001a*/ 	.short	(.L_37 - .L_36)
.L_36:
        /*001c*/ 	.word	0x00000000
        /*0020*/ 	.short	0x0001
        /*0022*/ 	.short	0x0008
        /*0024*/ 	.byte	0x00, 0xf5, 0x21, 0x00


	//----- nvinfo : EIATTR_KPARAM_INFO
	.align		4
.L_37:
        /*0028*/ 	.byte	0x04, 0x17
        /*002a*/ 	.short	(.L_39 - .L_38)
.L_38:
        /*002c*/ 	.word	0x00000000
        /*0030*/ 	.short	0x0000
        /*0032*/ 	.short	0x0000
        /*0034*/ 	.byte	0x00, 0xf0, 0x11, 0x00


	//----- nvinfo : EIATTR_SPARSE_MMA_MASK
	.align		4
.L_39:
        /*0038*/ 	.byte	0x03, 0x50
        /*003a*/ 	.short	0x0000


	//----- nvinfo : EIATTR_MAXREG_COUNT
	.align		4
        /*003c*/ 	.byte	0x03, 0x1b
        /*003e*/ 	.short	0x00ff


	//----- nvinfo : EIATTR_NUM_BARRIERS
	.align		4
        /*0040*/ 	.byte	0x02, 0x4c
        /*0042*/ 	.byte	0x01
	.zero		1


	//----- nvinfo : EIATTR_MERCURY_ISA_VERSION
	.align		4
        /*0044*/ 	.byte	0x03, 0x5f
        /*0046*/ 	.short	0x0101


	//----- nvinfo : EIATTR_VRC_CTA_INIT_COUNT
	.align		4
        /*0048*/ 	.byte	0x02, 0x4a
	.zero		1
	.zero		1


	//----- nvinfo : EIATTR_EXIT_INSTR_OFFSETS
	.align		4
        /*004c*/ 	.byte	0x04, 0x1c
        /*004e*/ 	.short	(.L_41 - .L_40)


	//   ....[0]....
.L_40:
        /*0050*/ 	.word	0x00000090


	//   ....[1]....
        /*0054*/ 	.word	0x00000820


	//   ....[2]....
        /*0058*/ 	.word	0x00001320


	//----- nvinfo : EIATTR_CBANK_PARAM_SIZE
	.align		4
.L_41:
        /*005c*/ 	.byte	0x03, 0x19
        /*005e*/ 	.short	0x0014


	//----- nvinfo : EIATTR_PARAM_CBANK
	.align		4
        /*0060*/ 	.byte	0x04, 0x0a
        /*0062*/ 	.short	(.L_43 - .L_42)
	.align		4
.L_42:
        /*0064*/ 	.word	index@(.nv.constant0._Z14phase2_combineiPii)
        /*0068*/ 	.short	0x0380
        /*006a*/ 	.short	0x0014


	//----- nvinfo : EIATTR_SW_WAR
	.align		4
.L_43:
        /*006c*/ 	.byte	0x04, 0x36
        /*006e*/ 	.short	(.L_45 - .L_44)
.L_44:
        /*0070*/ 	.word	0x00000008
.L_45:


//--------------------- .nv.info._Z11test_phase1iPii --------------------------
	.section	.nv.info._Z11test_phase1iPii,"",@"SHT_CUDA_INFO"
	.sectionflags	@""
	.align	4


	//----- nvinfo : EIATTR_CUDA_API_VERSION
	.align		4
        /*0000*/ 	.byte	0x04, 0x37
        /*0002*/ 	.short	(.L_47 - .L_46)
.L_46:
        /*0004*/ 	.word	0x00000082


	//----- nvinfo : EIATTR_KPARAM_INFO
	.align		4
.L_47:
        /*0008*/ 	.byte	0x04, 0x17
        /*000a*/ 	.short	(.L_49 - .L_48)
.L_48:
        /*000c*/ 	.word	0x00000000
        /*0010*/ 	.short	0x0002
        /*0012*/ 	.short	0x0010
        /*0014*/ 	.byte	0x00, 0xf0, 0x11, 0x00


	//----- nvinfo : EIATTR_KPARAM_INFO
	.align		4
.L_49:
        /*0018*/ 	.byte	0x04, 0x17
        /*001a*/ 	.short	(.L_51 - .L_50)
.L_50:
        /*001c*/ 	.word	0x00000000
        /*0020*/ 	.short	0x0001
        /*0022*/ 	.short	0x0008
        /*0024*/ 	.byte	0x00, 0xf5, 0x21, 0x00


	//----- nvinfo : EIATTR_KPARAM_INFO
	.align		4
.L_51:
        /*0028*/ 	.byte	0x04, 0x17
        /*002a*/ 	.short	(.L_53 - .L_52)
.L_52:
        /*002c*/ 	.word	0x00000000
        /*0030*/ 	.short	0x0000
        /*0032*/ 	.short	0x0000
        /*0034*/ 	.byte	0x00, 0xf0, 0x11, 0x00


	//----- nvinfo : EIATTR_SPARSE_MMA_MASK
	.align		4
.L_53:
        /*0038*/ 	.byte	0x03, 0x50
        /*003a*/ 	.short	0x0000


	//----- nvinfo : EIATTR_MAXREG_COUNT
	.align		4
        /*003c*/ 	.byte	0x03, 0x1b
        /*003e*/ 	.short	0x00ff


	//----- nvinfo : EIATTR_NUM_BARRIERS
	.align		4
        /*0040*/ 	.byte	0x02, 0x4c
        /*0042*/ 	.byte	0x01
	.zero		1


	//----- nvinfo : EIATTR_MERCURY_ISA_VERSION
	.align		4
        /*0044*/ 	.byte	0x03, 0x5f
        /*0046*/ 	.short	0x0101


	//----- nvinfo : EIATTR_VRC_CTA_INIT_COUNT
	.align		4
        /*0048*/ 	.byte	0x02, 0x4a
	.zero		1
	.zero		1


	//----- nvinfo : EIATTR_EXIT_INSTR_OFFSETS
	.align		4
        /*004c*/ 	.byte	0x04, 0x1c
        /*004e*/ 	.short	(.L_55 - .L_54)


	//   ....[0]....
.L_54:
        /*0050*/ 	.word	0x00000810


	//----- nvinfo : EIATTR_CBANK_PARAM_SIZE
	.align		4
.L_55:
        /*0054*/ 	.byte	0x03, 0x19
        /*0056*/ 	.short	0x0014


	//----- nvinfo : EIATTR_PARAM_CBANK
	.align		4
        /*0058*/ 	.byte	0x04, 0x0a
        /*005a*/ 	.short	(.L_57 - .L_56)
	.align		4
.L_56:
        /*005c*/ 	.word	index@(.nv.constant0._Z11test_phase1iPii)
        /*0060*/ 	.short	0x0380
        /*0062*/ 	.short	0x0014


	//----- nvinfo : EIATTR_SW_WAR
	.align		4
.L_57:
        /*0064*/ 	.byte	0x04, 0x36
        /*0066*/ 	.short	(.L_59 - .L_58)
.L_58:
        /*0068*/ 	.word	0x00000008
.L_59:


//--------------------- .nv.callgraph             --------------------------
	.section	.nv.callgraph,"",@"SHT_CUDA_CALLGRAPH"
	.align	4
	.sectionentsize	8
	.align		4
        /*0000*/ 	.word	0x00000000
	.align		4
        /*0004*/ 	.word	0xffffffff
	.align		4
        /*0008*/ 	.word	0x00000000
	.align		4
        /*000c*/ 	.word	0xfffffffe
	.align		4
        /*0010*/ 	.word	0x00000000
	.align		4
        /*0014*/ 	.word	0xfffffffd
	.align		4
        /*0018*/ 	.word	0x00000000
	.align		4
        /*001c*/ 	.word	0xfffffffc


//--------------------- .text._Z10phase3_alliPii  --------------------------
	.section	.text._Z10phase3_alliPii,"ax",@progbits
	.align	128
        .global         _Z10phase3_alliPii
        .type           _Z10phase3_alliPii,@function
        .size           _Z10phase3_alliPii,(.L_x_8 - _Z10phase3_alliPii)
        .other          _Z10phase3_alliPii,@"STO_CUDA_ENTRY STV_DEFAULT"
_Z10phase3_alliPii:
.text._Z10phase3_alliPii:
[----:B------:R-:W-:Y:S01]  /*0000*/  LDC R1, c[0x0][0x37c] ;  /* 0x0000df00ff017b82 */ /* 0x000fe20000000800 */
[----:B------:R-:W0:Y:S07]  /*0010*/  S2R R9, SR_CTAID.Y ;  /* 0x0000000000097919 */ /* 0x000e2e0000002600 */
[----:B------:R-:W0:Y:S01]  /*0020*/  LDC R6, c[0x0][0x380] ;  /* 0x0000e000ff067b82 */ /* 0x000e220000000800 */
[----:B------:R-:W1:Y:S01]  /*0030*/  S2R R0, SR_CTAID.X ;  /* 0x0000000000007919 */ /* 0x000e620000002500 */
[----:B0-----:R-:W-:-:S04]  /*0040*/  ISETP.NE.AND P0, PT, R9, R6, PT ;  /* 0x000000060900720c */ /* 0x001fc80003f05270 */
[----:B-1----:R-:W-:-:S13]  /*0050*/  ISETP.EQ.OR P0, PT, R0, R6, !P0 ;  /* 0x000000060000720c */ /* 0x002fda0004702670 */
[----:B------:R-:W-:Y:S05]  /*0060*/  @P0 EXIT ;  /* 0x000000000000094d */ /* 0x000fea0003800000 */
[----:B------:R-:W0:Y:S01]  /*0070*/  S2R R19, SR_TID.Y ;  /* 0x0000000000137919 */ /* 0x000e220000002200 */
[----:B------:R-:W1:Y:S01]  /*0080*/  LDC.64 R4, c[0x0][0x388] ;  /* 0x0000e200ff047b82 */ /* 0x000e620000000a00 */
[----:B------:R-:W2:Y:S01]  /*0090*/  LDCU UR4, c[0x0][0x390] ;  /* 0x00007200ff0477ac */ /* 0x000ea20008000800 */
[----:B------:R-:W3:Y:S01]  /*00a0*/  S2R R18, SR_TID.X ;  /* 0x0000000000127919 */ /* 0x000ee20000002100 */
[----:B------:R-:W4:Y:S01]  /*00b0*/  LDCU.64 UR8, c[0x0][0x358] ;  /* 0x00006b00ff0877ac */ /* 0x000f220008000a00 */
[--C-:B0-----:R-:W-:Y:S02]  /*00c0*/  IMAD R0, R0, 0x40, R19.reuse ;  /* 0x0000004000007824 */ /* 0x101fe400078e0213 */
[C-C-:B---3--:R-:W-:Y:S02]  /*00d0*/  IMAD R11, R6.reuse, 0x40, R18.reuse ;  /* 0x00000040060b7824 */ /* 0x148fe400078e0212 */
[----:B------:R-:W-:Y:S02]  /*00e0*/  IMAD R9, R9, 0x40, R18 ;  /* 0x0000004009097824 */ /* 0x000fe400078e0212 */
[----:B------:R-:W-:-:S02]  /*00f0*/  IMAD R6, R6, 0x40, R19 ;  /* 0x0000004006067824 */ /* 0x000fc400078e0213 */
[C---:B------:R-:W-:Y:S02]  /*0100*/  VIADD R2, R0.reuse, 0x20 ;  /* 0x0000002000027836 */ /* 0x040fe40000000000 */
[----:B--2---:R-:W-:Y:S02]  /*0110*/  IMAD R17, R0, UR4, R11 ;  /* 0x0000000400117c24 */ /* 0x004fe4000f8e020b */
[--C-:B------:R-:W-:Y:S02]  /*0120*/  IMAD R7, R6, UR4, R9.reuse ;  /* 0x0000000406077c24 */ /* 0x100fe4000f8e0209 */
[----:B------:R-:W-:Y:S02]  /*0130*/  IMAD R15, R2, UR4, R9 ;  /* 0x00000004020f7c24 */ /* 0x000fe4000f8e0209 */
[----:B------:R-:W-:Y:S02]  /*0140*/  VIADD R6, R6, 0x20 ;  /* 0x0000002006067836 */ /* 0x000fe40000000000 */
[----:B------:R-:W-:-:S02]  /*0150*/  VIADD R23, R17, 0x20 ;  /* 0x0000002011177836 */ /* 0x000fc40000000000 */
[----:B-1----:R-:W-:-:S04]  /*0160*/  IMAD.WIDE.U32 R16, R17, 0x4, R4 ;  /* 0x0000000411107825 */ /* 0x002fc800078e0004 */
[----:B------:R-:W-:Y:S01]  /*0170*/  IMAD R13, R0, UR4, R9 ;  /* 0x00000004000d7c24 */ /* 0x000fe2000f8e0209 */
[----:B----4-:R0:W2:Y:S01]  /*0180*/  LDG.E R20, desc[UR8][R16.64] ;  /* 0x0000000810147981 */ /* 0x0100a2000c1e1900 */
[----:B------:R-:W-:Y:S02]  /*0190*/  IMAD R11, R2, UR4, R11 ;  /* 0x00000004020b7c24 */ /* 0x000fe4000f8e020b */
[----:B------:R-:W-:Y:S02]  /*01a0*/  VIADD R0, R15, 0x20 ;  /* 0x000000200f007836 */ /* 0x000fe40000000000 */
[----:B------:R-:W-:Y:S02]  /*01b0*/  IMAD R9, R6, UR4, R9 ;  /* 0x0000000406097c24 */ /* 0x000fe4000f8e0209 */
[----:B------:R-:W-:-:S04]  /*01c0*/  IMAD.WIDE.U32 R2, R7, 0x4, R4 ;  /* 0x0000000407027825 */ /* 0x000fc800078e0004 */
[--C-:B------:R-:W-:Y:S01]  /*01d0*/  IMAD.WIDE.U32 R28, R11, 0x4, R4.reuse ;  /* 0x000000040b1c7825 */ /* 0x100fe200078e0004 */
[----:B------:R1:W3:Y:S03]  /*01e0*/  LDG.E R21, desc[UR8][R2.64] ;  /* 0x0000000802157981 */ /* 0x0002e6000c1e1900 */
[----:B------:R-:W-:Y:S02]  /*01f0*/  VIADD R25, R13, 0x20 ;  /* 0x000000200d197836 */ /* 0x000fe40000000000 */
[----:B------:R-:W-:Y:S02]  /*0200*/  VIADD R11, R11, 0x20 ;  /* 0x000000200b0b7836 */ /* 0x000fe40000000000 */
[----:B0-----:R-:W-:-:S04]  /*0210*/  IMAD.WIDE.U32 R16, R0, 0x4, R4 ;  /* 0x0000000400107825 */ /* 0x001fc800078e0004 */
[----:B------:R-:W-:Y:S01]  /*0220*/  VIADD R7, R7, 0x20 ;  /* 0x0000002007077836 */ /* 0x000fe20000000000 */
[----:B------:R-:W4:Y:S01]  /*0230*/  LDG.E R24, desc[UR8][R16.64] ;  /* 0x0000000810187981 */ /* 0x000f22000c1e1900 */
[----:B------:R-:W-:-:S04]  /*0240*/  IMAD.WIDE.U32 R22, R23, 0x4, R4 ;  /* 0x0000000417167825 */ /* 0x000fc800078e0004 */
[----:B------:R-:W-:Y:S02]  /*0250*/  VIADD R0, R9, 0x20 ;  /* 0x0000002009007836 */ /* 0x000fe40000000000 */
[--C-:B-1----:R-:W-:Y:S01]  /*0260*/  IMAD.WIDE.U32 R2, R13, 0x4, R4.reuse ;  /* 0x000000040d027825 */ /* 0x102fe200078e0004 */
[----:B------:R-:W5:Y:S03]  /*0270*/  LDG.E R22, desc[UR8][R22.64] ;  /* 0x0000000816167981 */ /* 0x000f66000c1e1900 */
[--C-:B------:R-:W-:Y:S02]  /*0280*/  IMAD.WIDE.U32 R12, R25, 0x4, R4.reuse ;  /* 0x00000004190c7825 */ /* 0x100fe400078e0004 */
[----:B------:R-:W2:Y:S02]  /*0290*/  LDG.E R25, desc[UR8][R2.64] ;  /* 0x0000000802197981 */ /* 0x000ea4000c1e1900 */
[----:B------:R-:W-:-:S02]  /*02a0*/  IMAD.WIDE.U32 R14, R15, 0x4, R4 ;  /* 0x000000040f0e7825 */ /* 0x000fc400078e0004 */
[----:B------:R-:W3:Y:S02]  /*02b0*/  LDG.E R27, desc[UR8][R12.64] ;  /* 0x000000080c1b7981 */ /* 0x000ee4000c1e1900 */
[--C-:B------:R-:W-:Y:S02]  /*02c0*/  IMAD.WIDE.U32 R10, R11, 0x4, R4.reuse ;  /* 0x000000040b0a7825 */ /* 0x100fe400078e0004 */
[----:B------:R-:W5:Y:S02]  /*02d0*/  LDG.E R23, desc[UR8][R28.64] ;  /* 0x000000081c177981 */ /* 0x000f64000c1e1900 */
[--C-:B------:R-:W-:Y:S02]  /*02e0*/  IMAD.WIDE.U32 R6, R7, 0x4, R4.reuse ;  /* 0x0000000407067825 */ /* 0x100fe400078e0004 */
[----:B------:R0:W5:Y:S02]  /*02f0*/  LDG.E R10, desc[UR8][R10.64] ;  /* 0x000000080a0a7981 */ /* 0x000164000c1e1900 */
[----:B------:R-:W-:-:S02]  /*0300*/  IMAD.WIDE.U32 R8, R9, 0x4, R4 ;  /* 0x0000000409087825 */ /* 0x000fc400078e0004 */
[----:B------:R-:W5:Y:S02]  /*0310*/  LDG.E R6, desc[UR8][R6.64] ;  /* 0x0000000806067981 */ /* 0x000f64000c1e1900 */
[----:B------:R-:W-:Y:S02]  /*0320*/  IMAD.WIDE.U32 R4, R0, 0x4, R4 ;  /* 0x0000000400047825 */ /* 0x000fe400078e0004 */
[----:B------:R-:W5:Y:S04]  /*0330*/  LDG.E R29, desc[UR8][R14.64] ;  /* 0x000000080e1d7981 */ /* 0x000f68000c1e1900 */
[----:B------:R-:W5:Y:S04]  /*0340*/  LDG.E R8, desc[UR8][R8.64] ;  /* 0x0000000808087981 */ /* 0x000f68000c1e1900 */
[----:B------:R1:W5:Y:S01]  /*0350*/  LDG.E R4, desc[UR8][R4.64] ;  /* 0x0000000804047981 */ /* 0x000362000c1e1900 */
[----:B------:R-:W0:Y:S01]  /*0360*/  S2UR UR6, SR_CgaCtaId ;  /* 0x00000000000679c3 */ /* 0x000e220000008800 */
[----:B------:R-:W-:-:S02]  /*0370*/  UMOV UR4, 0x400 ;  /* 0x0000040000047882 */ /* 0x000fc40000000000 */
[----:B------:R-:W-:-:S04]  /*0380*/  UIADD3 UR5, UPT, UPT, UR4, 0x8000, URZ ;  /* 0x0000800004057890 */ /* 0x000fc8000fffe0ff */
[----:B0-----:R-:W-:-:S06]  /*0390*/  ULEA UR5, UR6, UR5, 0x18 ;  /* 0x0000000506057291 */ /* 0x001fcc000f8ec0ff */
[----:B------:R-:W-:Y:S01]  /*03a0*/  LEA R11, R19, UR5, 0x8 ;  /* 0x00000005130b7c11 */ /* 0x000fe2000f8e40ff */
[----:B------:R-:W-:Y:S02]  /*03b0*/  ULEA UR5, UR6, UR4, 0x18 ;  /* 0x0000000406057291 */ /* 0x000fe4000f8ec0ff */
[----:B------:R-:W-:-:S04]  /*03c0*/  UIADD3 UR4, UPT, UPT, UR4, 0x4000, URZ ;  /* 0x0000400004047890 */ /* 0x000fc8000fffe0ff */
[----:B------:R-:W-:Y:S01]  /*03d0*/  ULEA UR4, UR6, UR4, 0x18 ;  /* 0x0000000406047291 */ /* 0x000fe2000f8ec0ff */
[----:B-1----:R-:W-:Y:S01]  /*03e0*/  LEA R5, R19, UR5, 0x8 ;  /* 0x0000000513057c11 */ /* 0x002fe2000f8e40ff */
[----:B------:R-:W-:-:S04]  /*03f0*/  IMAD R0, R18, 0x4, R11 ;  /* 0x0000000412007824 */ /* 0x000fc800078e020b */
[----:B------:R-:W-:Y:S01]  /*0400*/  LEA R19, R19, UR4, 0x8 ;  /* 0x0000000413137c11 */ /* 0x000fe2000f8e40ff */
[----:B------:R-:W-:-:S04]  /*0410*/  IMAD R7, R18, 0x4, R5 ;  /* 0x0000000412077824 */ /* 0x000fc800078e0205 */
[C---:B------:R-:W-:Y:S01]  /*0420*/  IMAD R9, R18.reuse, 0x4, R19 ;  /* 0x0000000412097824 */ /* 0x040fe200078e0213 */
[----:B------:R-:W-:Y:S01]  /*0430*/  LEA R19, R18, UR4, 0x2 ;  /* 0x0000000412137c11 */ /* 0x000fe2000f8e10ff */
[----:B------:R-:W-:Y:S01]  /*0440*/  VIADD R18, R5, 0x2000 ;  /* 0x0000200005127836 */ /* 0x000fe20000000000 */
[----:B------:R-:W-:-:S03]  /*0450*/  UMOV UR4, 0x2000 ;  /* 0x0000200000047882 */ /* 0x000fc60000000000 */
[----:B------:R-:W-:Y:S01]  /*0460*/  VIADD R19, R19, 0x400 ;  /* 0x0000040013137836 */ /* 0x000fe20000000000 */
[----:B----4-:R0:W-:Y:S04]  /*0470*/  STS [R0+0x2080], R24 ;  /* 0x0020801800007388 */ /* 0x0101e80000000800 */
[----:B--2---:R0:W-:Y:S04]  /*0480*/  STS [R0], R25 ;  /* 0x0000001900007388 */ /* 0x0041e80000000800 */
[----:B---3--:R0:W-:Y:S04]  /*0490*/  STS [R0+0x80], R27 ;  /* 0x0000801b00007388 */ /* 0x0081e80000000800 */
[----:B-----5:R0:W-:Y:S04]  /*04a0*/  STS [R0+0x2000], R29 ;  /* 0x0020001d00007388 */ /* 0x0201e80000000800 */
[----:B------:R0:W-:Y:S04]  /*04b0*/  STS [R7], R20 ;  /* 0x0000001407007388 */ /* 0x0001e80000000800 */
[----:B------:R0:W-:Y:S04]  /*04c0*/  STS [R7+0x80], R22 ;  /* 0x0000801607007388 */ /* 0x0001e80000000800 */
[----:B------:R0:W-:Y:S04]  /*04d0*/  STS [R7+0x2000], R23 ;  /* 0x0020001707007388 */ /* 0x0001e80000000800 */
[----:B------:R0:W-:Y:S04]  /*04e0*/  STS [R7+0x2080], R10 ;  /* 0x0020800a07007388 */ /* 0x0001e80000000800 */
[----:B------:R0:W-:Y:S04]  /*04f0*/  STS [R9], R21 ;  /* 0x0000001509007388 */ /* 0x0001e80000000800 */
[----:B------:R0:W-:Y:S04]  /*0500*/  STS [R9+0x80], R6 ;  /* 0x0000800609007388 */ /* 0x0001e80000000800 */
[----:B------:R0:W-:Y:S04]  /*0510*/  STS [R9+0x2000], R8 ;  /* 0x0020000809007388 */ /* 0x0001e80000000800 */
[----:B------:R0:W-:Y:S01]  /*0520*/  STS [R9+0x2080], R4 ;  /* 0x0020800409007388 */ /* 0x0001e20000000800 */
[----:B------:R-:W-:Y:S06]  /*0530*/  BAR.SYNC.DEFER_BLOCKING 0x0 ;  /* 0x0000000000007b1d */ /* 0x000fec0000010000 */
[----:B------:R0:W1:Y:S04]  /*0540*/  LDS R27, [R0] ;  /* 0x00000000001b7984 */ /* 0x0000680000000800 */
[----:B------:R0:W2:Y:S04]  /*0550*/  LDS R29, [R0+0x80] ;  /* 0x00008000001d7984 */ /* 0x0000a80000000800 */
[----:B------:R0:W3:Y:S04]  /*0560*/  LDS R25, [R0+0x2000] ;  /* 0x0020000000197984 */ /* 0x0000e80000000800 */
[----:B------:R0:W4:Y:S02]  /*0570*/  LDS R22, [R0+0x2080] ;  /* 0x0020800000167984 */ /* 0x0001240000000800 */
.L_x_0:
[----:B0-----:R-:W-:Y:S01]  /*0580*/  LDS R21, [R19+-0x400] ;  /* 0xfffc000013157984 */ /* 0x001fe20000000800 */
[----:B------:R-:W-:-:S03]  /*0590*/  UIADD3 UR4, UPT, UPT, UR4, 0x20, URZ ;  /* 0x0000002004047890 */ /* 0x000fc6000fffe0ff */
[----:B------:R-:W3:Y:S01]  /*05a0*/  LDS.128 R8, [R18] ;  /* 0x0000000012087984 */ /* 0x000ee20000000c00 */
[----:B------:R-:W-:-:S03]  /*05b0*/  UISETP.NE.AND UP0, UPT, UR4, 0x2100, UPT ;  /* 0x000021000400788c */ /* 0x000fc6000bf05270 */
[----:B------:R-:W4:Y:S04]  /*05c0*/  LDS R23, [R19+-0x380] ;  /* 0xfffc800013177984 */ /* 0x000f280000000800 */
[----:B------:R-:W1:Y:S04]  /*05d0*/  LDS.128 R4, [R18+-0x2000] ;  /* 0xffe0000012047984 */ /* 0x000e680000000c00 */
[----:B------:R-:W0:Y:S04]  /*05e0*/  LDS R20, [R19+-0x300] ;  /* 0xfffd000013147984 */ /* 0x000e280000000800 */
[----:B------:R-:W-:Y:S01]  /*05f0*/  LDS R24, [R19+-0x100] ;  /* 0xffff000013187984 */ /* 0x000fe20000000800 */
[----:B---3--:R-:W-:-:S02]  /*0600*/  VIADDMNMX R25, R21, R8, R25, PT ;  /* 0x0000000815197246 */ /* 0x008fc40003800119 */
[----:B----4-:R-:W-:Y:S02]  /*0610*/  VIADDMNMX R8, R23, R8, R22, PT ;  /* 0x0000000817087246 */ /* 0x010fe40003800116 */
[----:B------:R-:W3:Y:S01]  /*0620*/  LDS R22, [R19+-0x280] ;  /* 0xfffd800013167984 */ /* 0x000ee20000000800 */
[-C--:B-1----:R-:W-:Y:S02]  /*0630*/  VIADDMNMX R27, R21, R4.reuse, R27, PT ;  /* 0x00000004151b7246 */ /* 0x082fe4000380011b */
[----:B--2---:R-:W-:Y:S01]  /*0640*/  VIADDMNMX R4, R23, R4, R29, PT ;  /* 0x0000000417047246 */ /* 0x004fe2000380011d */
[----:B------:R-:W1:Y:S01]  /*0650*/  LDS R21, [R19+-0x200] ;  /* 0xfffe000013157984 */ /* 0x000e620000000800 */
[C---:B0-----:R-:W-:Y:S02]  /*0660*/  VIADDMNMX R27, R20.reuse, R5, R27, PT ;  /* 0x00000005141b7246 */ /* 0x041fe4000380011b */
[----:B------:R-:W-:Y:S01]  /*0670*/  VIADDMNMX R25, R20, R9, R25, PT ;  /* 0x0000000914197246 */ /* 0x000fe20003800119 */
[----:B------:R-:W0:Y:S04]  /*0680*/  LDS R23, [R19+-0x180] ;  /* 0xfffe800013177984 */ /* 0x000e280000000800 */
[----:B------:R-:W2:Y:S01]  /*0690*/  LDS R20, [R19+-0x80] ;  /* 0xffff800013147984 */ /* 0x000ea20000000800 */
[----:B---3--:R-:W-:-:S02]  /*06a0*/  VIADDMNMX R4, R22, R5, R4, PT ;  /* 0x0000000516047246 */ /* 0x008fc40003800104 */
[----:B------:R-:W-:Y:S02]  /*06b0*/  VIADDMNMX R8, R22, R9, R8, PT ;  /* 0x0000000916087246 */ /* 0x000fe40003800108 */
[----:B------:R-:W-:Y:S01]  /*06c0*/  LDS R22, [R19] ;  /* 0x0000000013167984 */ /* 0x000fe20000000800 */
[C---:B-1----:R-:W-:Y:S02]  /*06d0*/  VIADDMNMX R27, R21.reuse, R6, R27, PT ;  /* 0x00000006151b7246 */ /* 0x042fe4000380011b */
[----:B------:R-:W-:Y:S02]  /*06e0*/  VIADDMNMX R25, R21, R10, R25, PT ;  /* 0x0000000a15197246 */ /* 0x000fe40003800119 */
[C---:B0-----:R-:W-:Y:S02]  /*06f0*/  VIADDMNMX R4, R23.reuse, R6, R4, PT ;  /* 0x0000000617047246 */ /* 0x041fe40003800104 */
[----:B------:R-:W-:Y:S02]  /*0700*/  VIADDMNMX R8, R23, R10, R8, PT ;  /* 0x0000000a17087246 */ /* 0x000fe40003800108 */
[----:B------:R-:W-:-:S02]  /*0710*/  VIADDMNMX R21, R24, R7, R27, PT ;  /* 0x0000000718157246 */ /* 0x000fc4000380011b */
[----:B------:R-:W-:Y:S02]  /*0720*/  VIADDMNMX R23, R24, R11, R25, PT ;  /* 0x0000000b18177246 */ /* 0x000fe40003800119 */
[C---:B--2---:R-:W-:Y:S01]  /*0730*/  VIADDMNMX R25, R20.reuse, R7, R4, PT ;  /* 0x0000000714197246 */ /* 0x044fe20003800104 */
[----:B------:R-:W-:Y:S01]  /*0740*/  LDS R24, [R19+0x80] ;  /* 0x0000800013187984 */ /* 0x000fe20000000800 */
[----:B------:R-:W-:-:S03]  /*0750*/  VIADDMNMX R27, R20, R11, R8, PT ;  /* 0x0000000b141b7246 */ /* 0x000fc60003800108 */
[----:B------:R-:W0:Y:S04]  /*0760*/  LDS.128 R4, [R18+-0x1ff0] ;  /* 0xffe0100012047984 */ /* 0x000e280000000c00 */
[----:B------:R1:W2:Y:S04]  /*0770*/  LDS.128 R8, [R18+0x10] ;  /* 0x0000100012087984 */ /* 0x0002a80000000c00 */
[----:B------:R-:W3:Y:S01]  /*0780*/  LDS R20, [R19+0x100] ;  /* 0x0001000013147984 */ /* 0x000ee20000000800 */
[----:B-1----:R-:W-:Y:S01]  /*0790*/  VIADD R18, R18, 0x20 ;  /* 0x0000002012127836 */ /* 0x002fe20000000000 */
[----:B0-----:R-:W-:-:S02]  /*07a0*/  VIADDMNMX R21, R22, R4, R21, PT ;  /* 0x0000000416157246 */ /* 0x001fc40003800115 */
[----:B------:R-:W-:Y:S02]  /*07b0*/  VIADDMNMX R4, R24, R4, R25, PT ;  /* 0x0000000418047246 */ /* 0x000fe40003800119 */
[-C--:B--2---:R-:W-:Y:S01]  /*07c0*/  VIADDMNMX R26, R22, R8.reuse, R23, PT ;  /* 0x00000008161a7246 */ /* 0x084fe20003800117 */
[----:B------:R-:W0:Y:S01]  /*07d0*/  LDS R25, [R19+0x200] ;  /* 0x0002000013197984 */ /* 0x000e220000000800 */
[----:B------:R-:W-:Y:S02]  /*07e0*/  VIADDMNMX R8, R24, R8, R27, PT ;  /* 0x0000000818087246 */ /* 0x000fe4000380011b */
[C---:B---3--:R-:W-:Y:S01]  /*07f0*/  VIADDMNMX R21, R20.reuse, R5, R21, PT ;  /* 0x0000000514157246 */ /* 0x048fe20003800115 */
[----:B------:R-:W1:Y:S01]  /*0800*/  LDS R22, [R19+0x180] ;  /* 0x0001800013167984 */ /* 0x000e620000000800 */
[----:B------:R-:W-:-:S03]  /*0810*/  VIADDMNMX R26, R20, R9, R26, PT ;  /* 0x00000009141a7246 */ /* 0x000fc6000380011a */
[----:B------:R-:W2:Y:S04]  /*0820*/  LDS R23, [R19+0x280] ;  /* 0x0002800013177984 */ /* 0x000ea80000000800 */
[----:B------:R-:W3:Y:S04]  /*0830*/  LDS R24, [R19+0x300] ;  /* 0x0003000013187984 */ /* 0x000ee80000000800 */
[----:B------:R4:W5:Y:S02]  /*0840*/  LDS R20, [R19+0x380] ;  /* 0x0003800013147984 */ /* 0x0009640000000800 */
[----:B----4-:R-:W-:Y:S01]  /*0850*/  VIADD R19, R19, 0x800 ;  /* 0x0000080013137836 */ /* 0x010fe20000000000 */
[----:B0-----:R-:W-:-:S02]  /*0860*/  VIADDMNMX R21, R25, R6, R21, PT ;  /* 0x0000000619157246 */ /* 0x001fc40003800115 */
[----:B------:R-:W-:Y:S02]  /*0870*/  VIADDMNMX R25, R25, R10, R26, PT ;  /* 0x0000000a19197246 */ /* 0x000fe4000380011a */
[C---:B-1----:R-:W-:Y:S02]  /*0880*/  VIADDMNMX R4, R22.reuse, R5, R4, PT ;  /* 0x0000000516047246 */ /* 0x042fe40003800104 */
[----:B------:R-:W-:Y:S02]  /*0890*/  VIADDMNMX R8, R22, R9, R8, PT ;  /* 0x0000000916087246 */ /* 0x000fe40003800108 */
[C---:B--2---:R-:W-:Y:S02]  /*08a0*/  VIADDMNMX R4, R23.reuse, R6, R4, PT ;  /* 0x0000000617047246 */ /* 0x044fe40003800104 */
[----:B------:R-:W-:Y:S02]  /*08b0*/  VIADDMNMX R8, R23, R10, R8, PT ;  /* 0x0000000a17087246 */ /* 0x000fe40003800108 */
[----:B---3--:R-:W-:-:S02]  /*08c0*/  VIADDMNMX R27, R24, R7, R21, PT ;  /* 0x00000007181b7246 */ /* 0x008fc40003800115 */
[----:B------:R-:W-:Y:S02]  /*08d0*/  VIADDMNMX R25, R24, R11, R25, PT ;  /* 0x0000000b18197246 */ /* 0x000fe40003800119 */
[C---:B-----5:R-:W-:Y:S02]  /*08e0*/  VIADDMNMX R29, R20.reuse, R7, R4, PT ;  /* 0x00000007141d7246 */ /* 0x060fe40003800104 */
[----:B------:R-:W-:Y:S01]  /*08f0*/  VIADDMNMX R22, R20, R11, R8, PT ;  /* 0x0000000b14167246 */ /* 0x000fe20003800108 */
[----:B------:R-:W-:Y:S06]  /*0900*/  BRA.U UP0, `(.L_x_0) ;  /* 0xfffffffd001c7547 */ /* 0x000fec000b83ffff */
[----:B------:R-:W-:Y:S04]  /*0910*/  STG.E desc[UR8][R2.64], R27 ;  /* 0x0000001b02007986 */ /* 0x000fe8000c101908 */
[----:B------:R-:W-:Y:S04]  /*0920*/  STG.E desc[UR8][R12.64], R29 ;  /* 0x0000001d0c007986 */ /* 0x000fe8000c101908 */
[----:B------:R-:W-:Y:S04]  /*0930*/  STG.E desc[UR8][R14.64], R25 ;  /* 0x000000190e007986 */ /* 0x000fe8000c101908 */
[----:B------:R-:W-:Y:S04]  /*0940*/  STS [R0], R27 ;  /* 0x0000001b00007388 */ /* 0x000fe80000000800 */
[----:B------:R-:W-:Y:S04]  /*0950*/  STS [R0+0x80], R29 ;  /* 0x0000801d00007388 */ /* 0x000fe80000000800 */
[----:B------:R-:W-:Y:S04]  /*0960*/  STS [R0+0x2000], R25 ;  /* 0x0020001900007388 */ /* 0x000fe80000000800 */
[----:B------:R-:W-:Y:S04]  /*0970*/  STS [R0+0x2080], R22 ;  /* 0x0020801600007388 */ /* 0x000fe80000000800 */
[----:B------:R-:W-:Y:S01]  /*0980*/  STG.E desc[UR8][R16.64], R22 ;  /* 0x0000001610007986 */ /* 0x000fe2000c101908 */
[----:B------:R-:W-:Y:S05]  /*0990*/  EXIT ;  /* 0x000000000000794d */ /* 0x000fea0003800000 */
.L_x_1:
[----:B------:R-:W-:-:S00]  /*09a0*/  BRA `(.L_x_1) ;  /* 0xfffffffc00fc7947 */ /* 0x000fc0000383ffff */
[----:B------:R-:W-:-:S00]  /*09b0*/  NOP ;  /* 0x0000000000007918 */ /* 0x000fc00000000000 */
        /* <DEDUP_REMOVED lines=12> */
.L_x_8:


//--------------------- .text._Z14phase2_combineiPii --------------------------
	.section	.text._Z14phase2_combineiPii,"ax",@progbits
	.align	128
        .global         _Z14phase2_combineiPii
        .type           _Z14phase2_combineiPii,@function
        .size           _Z14phase2_combineiPii,(.L_x_9 - _Z14phase2_combineiPii)
        .other          _Z14phase2_combineiPii,@"STO_CUDA_ENTRY STV_DEFAULT"
_Z14phase2_combineiPii:
.text._Z14phase2_combineiPii:
[----:B------:R-:W-:Y:S08]  /*0000*/  LDC R1, c[0x0][0x37c] ;  /* 0x0000df00ff017b82 */ /* 0x000ff00000000800 */
[----:B------:R-:W0:Y:S01]  /*0010*/  S2UR UR4, SR_CTAID.Y ;  /* 0x00000000000479c3 */ /* 0x000e220000002600 */
[----:B------:R-:W1:Y:S01]  /*0020*/  S2R R0, SR_TID.X ;  /* 0x0000000000007919 */ /* 0x000e620000002100 */
[----:B------:R-:W2:Y:S01]  /*0030*/  LDCU.64 UR8, c[0x0][0x358] ;  /* 0x00006b00ff0877ac */ /* 0x000ea20008000a00 */
[----:B------:R-:W3:Y:S01]  /*0040*/  S2R R2, SR_TID.Y ;  /* 0x0000000000027919 */ /* 0x000ee20000002200 */
[----:B0-----:R-:W-:-:S04]  /*0050*/  UPRMT UR4, UR4, 0x9910, URZ ;  /* 0x0000991004047896 */ /* 0x001fc800080000ff */
[----:B------:R-:W-:-:S09]  /*0060*/  UISETP.NE.AND UP0, UPT, UR4, 0x1, UPT ;  /* 0x000000010400788c */ /* 0x000fd2000bf05270 */
[----:B-123--:R-:W-:Y:S05]  /*0070*/  BRA.U !UP0, `(.L_x_2) ;  /* 0x0000000508ec7547 */ /* 0x00efea000b800000 */
[----:B------:R-:W-:-:S13]  /*0080*/  ISETP.NE.AND P0, PT, RZ, UR4, PT ;  /* 0x00000004ff007c0c */ /* 0x000fda000bf05270 */
[----:B------:R-:W-:Y:S05]  /*0090*/  @P0 EXIT ;  /* 0x000000000000094d */ /* 0x000fea0003800000 */
[----:B------:R-:W0:Y:S01]  /*00a0*/  S2R R5, SR_CTAID.X ;  /* 0x0000000000057919 */ /* 0x000e220000002500 */
[----:B------:R-:W1:Y:S01]  /*00b0*/  LDC R7, c[0x0][0x380] ;  /* 0x0000e000ff077b82 */ /* 0x000e620000000800 */
[----:B------:R-:W2:Y:S07]  /*00c0*/  LDCU UR4, c[0x0][0x390] ;  /* 0x00007200ff0477ac */ /* 0x000eae0008000800 */
[----:B------:R-:W3:Y:S01]  /*00d0*/  LDC.64 R10, c[0x0][0x388] ;  /* 0x0000e200ff0a7b82 */ /* 0x000ee20000000a00 */
[----:B-1----:R-:W-:-:S02]  /*00e0*/  IMAD R3, R7, 0x40, R2 ;  /* 0x0000004007037824 */ /* 0x002fc400078e0202 */
[----:B------:R-:W-:-:S04]  /*00f0*/  IMAD R4, R7, 0x40, R0 ;  /* 0x0000004007047824 */ /* 0x000fc800078e0200 */
[----:B--2---:R-:W-:Y:S02]  /*0100*/  IMAD R17, R3, UR4, R4 ;  /* 0x0000000403117c24 */ /* 0x004fe4000f8e0204 */
[----:B0-----:R-:W-:Y:S02]  /*0110*/  IMAD R5, R5, 0x40, R2 ;  /* 0x0000004005057824 */ /* 0x001fe400078e0202 */
[----:B------:R-:W-:Y:S02]  /*0120*/  VIADD R3, R3, 0x20 ;  /* 0x0000002003037836 */ /* 0x000fe40000000000 */
[C---:B------:R-:W-:Y:S02]  /*0130*/  VIADD R7, R5.reuse, 0x20 ;  /* 0x0000002005077836 */ /* 0x040fe40000000000 */
[--C-:B------:R-:W-:Y:S02]  /*0140*/  IMAD R5, R5, UR4, R4.reuse ;  /* 0x0000000405057c24 */ /* 0x100fe4000f8e0204 */
[----:B------:R-:W-:-:S02]  /*0150*/  IMAD R9, R7, UR4, R4 ;  /* 0x0000000407097c24 */ /* 0x000fc4000f8e0204 */
[----:B------:R-:W-:Y:S02]  /*0160*/  IMAD R15, R3, UR4, R4 ;  /* 0x00000004030f7c24 */ /* 0x000fe4000f8e0204 */
[----:B------:R-:W-:Y:S02]  /*0170*/  VIADD R7, R5, 0x20 ;  /* 0x0000002005077836 */ /* 0x000fe40000000000 */
[----:B------:R-:W-:Y:S02]  /*0180*/  VIADD R13, R9, 0x20 ;  /* 0x00000020090d7836 */ /* 0x000fe40000000000 */
[----:B---3--:R-:W-:-:S04]  /*0190*/  IMAD.WIDE R16, R17, 0x4, R10 ;  /* 0x0000000411107825 */ /* 0x008fc800078e020a */
[--C-:B------:R-:W-:Y:S01]  /*01a0*/  IMAD.WIDE R14, R15, 0x4, R10.reuse ;  /* 0x000000040f0e7825 */ /* 0x100fe200078e020a */
[----:B------:R-:W2:Y:S03]  /*01b0*/  LDG.E R3, desc[UR8][R16.64] ;  /* 0x0000000810037981 */ /* 0x000ea6000c1e1900 */
[--C-:B------:R-:W-:Y:S01]  /*01c0*/  IMAD.WIDE.U32 R4, R5, 0x4, R10.reuse ;  /* 0x0000000405047825 */ /* 0x100fe200078e000a */
[----:B------:R-:W3:Y:S03]  /*01d0*/  LDG.E R12, desc[UR8][R16.64+0x80] ;  /* 0x00008008100c7981 */ /* 0x000ee6000c1e1900 */
[--C-:B------:R-:W-:Y:S01]  /*01e0*/  IMAD.WIDE.U32 R6, R7, 0x4, R10.reuse ;  /* 0x0000000407067825 */ /* 0x100fe200078e000a */
[----:B------:R-:W4:Y:S03]  /*01f0*/  LDG.E R18, desc[UR8][R14.64] ;  /* 0x000000080e127981 */ /* 0x000f26000c1e1900 */
[--C-:B------:R-:W-:Y:S01]  /*0200*/  IMAD.WIDE.U32 R8, R9, 0x4, R10.reuse ;  /* 0x0000000409087825 */ /* 0x100fe200078e000a */
[----:B------:R0:W5:Y:S03]  /*0210*/  LDG.E R20, desc[UR8][R14.64+0x80] ;  /* 0x000080080e147981 */ /* 0x000166000c1e1900 */
[----:B------:R-:W-:Y:S01]  /*0220*/  IMAD.WIDE.U32 R10, R13, 0x4, R10 ;  /* 0x000000040d0a7825 */ /* 0x000fe200078e000a */
[----:B------:R-:W5:Y:S04]  /*0230*/  LDG.E R19, desc[UR8][R4.64] ;  /* 0x0000000804137981 */ /* 0x000f68000c1e1900 */
[----:B------:R-:W5:Y:S04]  /*0240*/  LDG.E R21, desc[UR8][R6.64] ;  /* 0x0000000806157981 */ /* 0x000f68000c1e1900 */
[----:B------:R-:W5:Y:S04]  /*0250*/  LDG.E R17, desc[UR8][R8.64] ;  /* 0x0000000808117981 */ /* 0x000f68000c1e1900 */
[----:B------:R-:W5:Y:S01]  /*0260*/  LDG.E R23, desc[UR8][R10.64] ;  /* 0x000000080a177981 */ /* 0x000f62000c1e1900 */
[----:B------:R-:W1:Y:S01]  /*0270*/  S2UR UR5, SR_CgaCtaId ;  /* 0x00000000000579c3 */ /* 0x000e620000008800 */
[----:B------:R-:W-:-:S02]  /*0280*/  UMOV UR4, 0x400 ;  /* 0x0000040000047882 */ /* 0x000fc40000000000 */
[----:B-1----:R-:W-:Y:S02]  /*0290*/  ULEA UR6, UR5, UR4, 0x18 ;  /* 0x0000000405067291 */ /* 0x002fe4000f8ec0ff */
[----:B------:R-:W-:-:S04]  /*02a0*/  UIADD3 UR4, UPT, UPT, UR4, 0x4000, URZ ;  /* 0x0000400004047890 */ /* 0x000fc8000fffe0ff */
[----:B------:R-:W-:Y:S01]  /*02b0*/  ULEA UR4, UR5, UR4, 0x18 ;  /* 0x0000000405047291 */ /* 0x000fe2000f8ec0ff */
[----:B------:R-:W-:-:S05]  /*02c0*/  LEA R13, R2, UR6, 0x8 ;  /* 0x00000006020d7c11 */ /* 0x000fca000f8e40ff */
[----:B0-----:R-:W-:Y:S01]  /*02d0*/  LEA R15, R2, UR4, 0x8 ;  /* 0x00000004020f7c11 */ /* 0x001fe2000f8e40ff */
[----:B------:R-:W-:-:S04]  /*02e0*/  IMAD R13, R0, 0x4, R13 ;  /* 0x00000004000d7824 */ /* 0x000fc800078e020d */
[C---:B------:R-:W-:Y:S01]  /*02f0*/  IMAD R2, R0.reuse, 0x4, R15 ;  /* 0x0000000400027824 */ /* 0x040fe200078e020f */
[----:B------:R-:W-:Y:S01]  /*0300*/  LEA R0, R0, UR6, 0x2 ;  /* 0x0000000600007c11 */ /* 0x000fe2000f8e10ff */
[----:B------:R-:W-:-:S04]  /*0310*/  UMOV UR4, 0x2000 ;  /* 0x0000200000047882 */ /* 0x000fc80000000000 */
[----:B------:R-:W-:Y:S01]  /*0320*/  VIADD R0, R0, 0x200 ;  /* 0x0000020000007836 */ /* 0x000fe20000000000 */
[----:B--2---:R0:W-:Y:S04]  /*0330*/  STS [R13], R3 ;  /* 0x000000030d007388 */ /* 0x0041e80000000800 */
[----:B---3--:R1:W-:Y:S04]  /*0340*/  STS [R13+0x80], R12 ;  /* 0x0000800c0d007388 */ /* 0x0083e80000000800 */
[----:B----4-:R1:W-:Y:S04]  /*0350*/  STS [R13+0x2000], R18 ;  /* 0x002000120d007388 */ /* 0x0103e80000000800 */
[----:B-----5:R1:W-:Y:S04]  /*0360*/  STS [R13+0x2080], R20 ;  /* 0x002080140d007388 */ /* 0x0203e80000000800 */
[----:B------:R1:W-:Y:S04]  /*0370*/  STS [R2], R19 ;  /* 0x0000001302007388 */ /* 0x0003e80000000800 */
[----:B------:R1:W-:Y:S04]  /*0380*/  STS [R2+0x80], R21 ;  /* 0x0000801502007388 */ /* 0x0003e80000000800 */
[----:B------:R1:W-:Y:S04]  /*0390*/  STS [R2+0x2000], R17 ;  /* 0x0020001102007388 */ /* 0x0003e80000000800 */
[----:B------:R1:W-:Y:S01]  /*03a0*/  STS [R2+0x2080], R23 ;  /* 0x0020801702007388 */ /* 0x0003e20000000800 */
[----:B------:R-:W-:Y:S06]  /*03b0*/  BAR.SYNC.DEFER_BLOCKING 0x0 ;  /* 0x0000000000007b1d */ /* 0x000fec0000010000 */
[----:B------:R1:W2:Y:S04]  /*03c0*/  LDS R25, [R2] ;  /* 0x0000000002197984 */ /* 0x0002a80000000800 */
[----:B------:R1:W3:Y:S04]  /*03d0*/  LDS R27, [R2+0x80] ;  /* 0x00008000021b7984 */ /* 0x0002e80000000800 */
[----:B------:R1:W4:Y:S04]  /*03e0*/  LDS R29, [R2+0x2000] ;  /* 0x00200000021d7984 */ /* 0x0003280000000800 */
[----:B------:R1:W1:Y:S01]  /*03f0*/  LDS R12, [R2+0x2080] ;  /* 0x00208000020c7984 */ /* 0x0002620000000800 */
[----:B0-----:R-:W-:-:S07]  /*0400*/  VIADD R3, R15, 0x2000 ;  /* 0x000020000f037836 */ /* 0x001fce0000000000 */
.L_x_3:
[----:B------:R-:W-:Y:S01]  /*0410*/  LDS R14, [R3+-0x2000] ;  /* 0xffe00000030e7984 */ /* 0x000fe20000000800 */
[----:B------:R-:W-:-:S03]  /*0420*/  UIADD3 UR4, UPT, UPT, UR4, 0x10, URZ ;  /* 0x0000001004047890 */ /* 0x000fc6000fffe0ff */
[----:B------:R-:W2:Y:S01]  /*0430*/  LDS R16, [R0+-0x200] ;  /* 0xfffe000000107984 */ /* 0x000ea20000000800 */
[----:B------:R-:W-:Y:S01]  /*0440*/  UISETP.NE.AND UP0, UPT, UR4, 0x2100, UPT ;  /* 0x000021000400788c */ /* 0x000fe2000bf05270 */
[----:B--2---:R-:W-:-:S05]  /*0450*/  VIADDMNMX R25, R16, R14, R25, PT ;  /* 0x0000000e10197246 */ /* 0x004fca0003800119 */
[----:B------:R-:W-:Y:S04]  /*0460*/  STS [R2], R25 ;  /* 0x0000001902007388 */ /* 0x000fe80000000800 */
[----:B------:R-:W-:Y:S04]  /*0470*/  LDS R14, [R3+-0x2000] ;  /* 0xffe00000030e7984 */ /* 0x000fe80000000800 */
[----:B-1----:R-:W3:Y:S02]  /*0480*/  LDS R13, [R0+-0x180] ;  /* 0xfffe8000000d7984 */ /* 0x002ee40000000800 */
[----:B---3--:R-:W-:-:S05]  /*0490*/  VIADDMNMX R27, R13, R14, R27, PT ;  /* 0x0000000e0d1b7246 */ /* 0x008fca000380011b */
[----:B------:R-:W-:Y:S04]  /*04a0*/  STS [R2+0x80], R27 ;  /* 0x0000801b02007388 */ /* 0x000fe80000000800 */
[----:B------:R-:W4:Y:S02]  /*04b0*/  LDS R14, [R3] ;  /* 0x00000000030e7984 */ /* 0x000f240000000800 */
[----:B----4-:R-:W-:-:S05]  /*04c0*/  VIADDMNMX R29, R16, R14, R29, PT ;  /* 0x0000000e101d7246 */ /* 0x010fca000380011d */
[----:B------:R-:W-:Y:S04]  /*04d0*/  STS [R2+0x2000], R29 ;  /* 0x0020001d02007388 */ /* 0x000fe80000000800 */
[----:B0-----:R-:W0:Y:S02]  /*04e0*/  LDS R14, [R3] ;  /* 0x00000000030e7984 */ /* 0x001e240000000800 */
[----:B0-----:R-:W-:-:S05]  /*04f0*/  VIADDMNMX R13, R13, R14, R12, PT ;  /* 0x0000000e0d0d7246 */ /* 0x001fca000380010c */
[----:B------:R-:W-:Y:S04]  /*0500*/  STS [R2+0x2080], R13 ;  /* 0x0020800d02007388 */ /* 0x000fe80000000800 */
[----:B------:R-:W-:Y:S04]  /*0510*/  LDS R12, [R3+-0x1ffc] ;  /* 0xffe00400030c7984 */ /* 0x000fe80000000800 */
[----:B------:R-:W0:Y:S02]  /*0520*/  LDS R14, [R0+-0x100] ;  /* 0xffff0000000e7984 */ /* 0x000e240000000800 */
[----:B0-----:R-:W-:-:S05]  /*0530*/  VIADDMNMX R25, R14, R12, R25, PT ;  /* 0x0000000c0e197246 */ /* 0x001fca0003800119 */
[----:B------:R-:W-:Y:S04]  /*0540*/  STS [R2], R25 ;  /* 0x0000001902007388 */ /* 0x000fe80000000800 */
[----:B------:R-:W-:Y:S04]  /*0550*/  LDS R12, [R3+-0x1ffc] ;  /* 0xffe00400030c7984 */ /* 0x000fe80000000800 */
[----:B------:R-:W0:Y:S02]  /*0560*/  LDS R16, [R0+-0x80] ;  /* 0xffff800000107984 */ /* 0x000e240000000800 */
[----:B0-----:R-:W-:-:S05]  /*0570*/  VIADDMNMX R27, R16, R12, R27, PT ;  /* 0x0000000c101b7246 */ /* 0x001fca000380011b */
[----:B------:R-:W-:Y:S04]  /*0580*/  STS [R2+0x80], R27 ;  /* 0x0000801b02007388 */ /* 0x000fe80000000800 */
[----:B------:R-:W0:Y:S02]  /*0590*/  LDS R12, [R3+0x4] ;  /* 0x00000400030c7984 */ /* 0x000e240000000800 */
[----:B0-----:R-:W-:-:S05]  /*05a0*/  VIADDMNMX R29, R14, R12, R29, PT ;  /* 0x0000000c0e1d7246 */ /* 0x001fca000380011d */
[----:B------:R-:W-:Y:S04]  /*05b0*/  STS [R2+0x2000], R29 ;  /* 0x0020001d02007388 */ /* 0x000fe80000000800 */
[----:B------:R-:W0:Y:S02]  /*05c0*/  LDS R12, [R3+0x4] ;  /* 0x00000400030c7984 */ /* 0x000e240000000800 */
[----:B0-----:R-:W-:-:S05]  /*05d0*/  VIADDMNMX R13, R16, R12, R13, PT ;  /* 0x0000000c100d7246 */ /* 0x001fca000380010d */
[----:B------:R-:W-:Y:S04]  /*05e0*/  STS [R2+0x2080], R13 ;  /* 0x0020800d02007388 */ /* 0x000fe80000000800 */
[----:B------:R-:W-:Y:S04]  /*05f0*/  LDS R12, [R3+-0x1ff8] ;  /* 0xffe00800030c7984 */ /* 0x000fe80000000800 */
[----:B------:R-:W0:Y:S02]  /*0600*/  LDS R14, [R0] ;  /* 0x00000000000e7984 */ /* 0x000e240000000800 */
[----:B0-----:R-:W-:-:S05]  /*0610*/  VIADDMNMX R25, R14, R12, R25, PT ;  /* 0x0000000c0e197246 */ /* 0x001fca0003800119 */
[----:B------:R-:W-:Y:S04]  /*0620*/  STS [R2], R25 ;  /* 0x0000001902007388 */ /* 0x000fe80000000800 */
[----:B------:R-:W-:Y:S04]  /*0630*/  LDS R12, [R3+-0x1ff8] ;  /* 0xffe00800030c7984 */ /* 0x000fe80000000800 */
[----:B------:R-:W0:Y:S02]  /*0640*/  LDS R16, [R0+0x80] ;  /* 0x0000800000107984 */ /* 0x000e240000000800 */
        /* <DEDUP_REMOVED lines=9> */
[----:B------:R-:W0:Y:S02]  /*06e0*/  LDS R14, [R0+0x100] ;  /* 0x00010000000e7984 */ /* 0x000e240000000800 */
[----:B0-----:R-:W-:-:S05]  /*06f0*/  VIADDMNMX R25, R14, R12, R25, PT ;  /* 0x0000000c0e197246 */ /* 0x001fca0003800119 */
[----:B------:R-:W-:Y:S04]  /*0700*/  STS [R2], R25 ;  /* 0x0000001902007388 */ /* 0x000fe80000000800 */
[----:B------:R-:W-:Y:S04]  /*0710*/  LDS R12, [R3+-0x1ff4] ;  /* 0xffe00c00030c7984 */ /* 0x000fe80000000800 */
[----:B------:R0:W1:Y:S02]  /*0720*/  LDS R16, [R0+0x180] ;  /* 0x0001800000107984 */ /* 0x0000640000000800 */
[----:B0-----:R-:W-:Y:S01]  /*0730*/  VIADD R0, R0, 0x400 ;  /* 0x0000040000007836 */ /* 0x001fe20000000000 */
[----:B-1----:R-:W-:-:S05]  /*0740*/  VIADDMNMX R27, R16, R12, R27, PT ;  /* 0x0000000c101b7246 */ /* 0x002fca000380011b */
[----:B------:R-:W-:Y:S04]  /*0750*/  STS [R2+0x80], R27 ;  /* 0x0000801b02007388 */ /* 0x000fe80000000800 */
[----:B------:R-:W0:Y:S02]  /*0760*/  LDS R12, [R3+0xc] ;  /* 0x00000c00030c7984 */ /* 0x000e240000000800 */
[----:B0-----:R-:W-:-:S05]  /*0770*/  VIADDMNMX R29, R14, R12, R29, PT ;  /* 0x0000000c0e1d7246 */ /* 0x001fca000380011d */
[----:B------:R-:W-:Y:S04]  /*0780*/  STS [R2+0x2000], R29 ;  /* 0x0020001d02007388 */ /* 0x000fe80000000800 */
[----:B------:R0:W1:Y:S02]  /*0790*/  LDS R12, [R3+0xc] ;  /* 0x00000c00030c7984 */ /* 0x0000640000000800 */
[----:B0-----:R-:W-:Y:S01]  /*07a0*/  VIADD R3, R3, 0x10 ;  /* 0x0000001003037836 */ /* 0x001fe20000000000 */
[----:B-1----:R-:W-:-:S05]  /*07b0*/  VIADDMNMX R12, R16, R12, R13, PT ;  /* 0x0000000c100c7246 */ /* 0x002fca000380010d */
[----:B------:R0:W-:Y:S01]  /*07c0*/  STS [R2+0x2080], R12 ;  /* 0x0020800c02007388 */ /* 0x0001e20000000800 */
[----:B------:R-:W-:Y:S05]  /*07d0*/  BRA.U UP0, `(.L_x_3) ;  /* 0xfffffffd000c7547 */ /* 0x000fea000b83ffff */
[----:B------:R-:W-:Y:S04]  /*07e0*/  STG.E desc[UR8][R4.64], R25 ;  /* 0x0000001904007986 */ /* 0x000fe8000c101908 */
[----:B------:R-:W-:Y:S04]  /*07f0*/  STG.E desc[UR8][R6.64], R27 ;  /* 0x0000001b06007986 */ /* 0x000fe8000c101908 */
[----:B------:R-:W-:Y:S04]  /*0800*/  STG.E desc[UR8][R8.64], R29 ;  /* 0x0000001d08007986 */ /* 0x000fe8000c101908 */
[----:B------:R-:W-:Y:S01]  /*0810*/  STG.E desc[UR8][R10.64], R12 ;  /* 0x0000000c0a007986 */ /* 0x000fe2000c101908 */
[----:B------:R-:W-:Y:S05]  /*0820*/  EXIT ;  /* 0x000000000000794d */ /* 0x000fea0003800000 */
.L_x_2:
[----:B------:R-:W0:Y:S01]  /*0830*/  S2R R5, SR_CTAID.X ;  /* 0x0000000000057919 */ /* 0x000e220000002500 */
[----:B------:R-:W1:Y:S01]  /*0840*/  LDC R3, c[0x0][0x380] ;  /* 0x0000e000ff037b82 */ /* 0x000e620000000800 */
[----:B------:R-:W2:Y:S07]  /*0850*/  LDCU UR4, c[0x0][0x390] ;  /* 0x00007200ff0477ac */ /* 0x000eae0008000800 */
[----:B------:R-:W3:Y:S01]  /*0860*/  LDC.64 R10, c[0x0][0x388] ;  /* 0x0000e200ff0a7b82 */ /* 0x000ee20000000a00 */
[----:B-1----:R-:W-:-:S02]  /*0870*/  IMAD R4, R3, 0x40, R2 ;  /* 0x0000004003047824 */ /* 0x002fc400078e0202 */
[--C-:B------:R-:W-:Y:S02]  /*0880*/  IMAD R7, R3, 0x40, R0.reuse ;  /* 0x0000004003077824 */ /* 0x100fe400078e0200 */
[C---:B------:R-:W-:Y:S02]  /*0890*/  VIADD R6, R4.reuse, 0x20 ;  /* 0x0000002004067836 */ /* 0x040fe40000000000 */
[--C-:B--2---:R-:W-:Y:S02]  /*08a0*/  IMAD R17, R4, UR4, R7.reuse ;  /* 0x0000000404117c24 */ /* 0x104fe4000f8e0207 */
[----:B0-----:R-:W-:Y:S02]  /*08b0*/  IMAD R3, R5, 0x40, R0 ;  /* 0x0000004005037824 */ /* 0x001fe400078e0200 */
[----:B------:R-:W-:Y:S02]  /*08c0*/  IMAD R13, R6, UR4, R7 ;  /* 0x00000004060d7c24 */ /* 0x000fe4000f8e0207 */
        /* <DEDUP_REMOVED lines=8> */
[----:B------:R0:W3:Y:S03]  /*0950*/  LDG.E R14, desc[UR8][R16.64+0x80] ;  /* 0x00008008100e7981 */ /* 0x0000e6000c1e1900 */
[--C-:B------:R-:W-:Y:S01]  /*0960*/  IMAD.WIDE.U32 R6, R7, 0x4, R10.reuse ;  /* 0x0000000407067825 */ /* 0x100fe200078e000a */
[----:B------:R-:W4:Y:S03]  /*0970*/  LDG.E R18, desc[UR8][R12.64+0x80] ;  /* 0x000080080c127981 */ /* 0x000f26000c1e1900 */
[--C-:B------:R-:W-:Y:S01]  /*0980*/  IMAD.WIDE.U32 R8, R9, 0x4, R10.reuse ;  /* 0x0000000409087825 */ /* 0x100fe200078e000a */
[----:B------:R-:W5:Y:S03]  /*0990*/  LDG.E R19, desc[UR8][R4.64] ;  /* 0x0000000804137981 */ /* 0x000f66000c1e1900 */
[----:B------:R-:W-:Y:S01]  /*09a0*/  IMAD.WIDE.U32 R10, R15, 0x4, R10 ;  /* 0x000000040f0a7825 */ /* 0x000fe200078e000a */
[----:B------:R-:W5:Y:S04]  /*09b0*/  LDG.E R21, desc[UR8][R6.64] ;  /* 0x0000000806157981 */ /* 0x000f68000c1e1900 */
[----:B------:R1:W5:Y:S04]  /*09c0*/  LDG.E R15, desc[UR8][R12.64] ;  /* 0x000000080c0f7981 */ /* 0x000368000c1e1900 */
[----:B------:R-:W5:Y:S04]  /*09d0*/  LDG.E R17, desc[UR8][R8.64] ;  /* 0x0000000808117981 */ /* 0x000f68000c1e1900 */
[----:B------:R-:W5:Y:S01]  /*09e0*/  LDG.E R23, desc[UR8][R10.64] ;  /* 0x000000080a177981 */ /* 0x000f62000c1e1900 */
[----:B------:R-:W0:Y:S01]  /*09f0*/  S2UR UR6, SR_CgaCtaId ;  /* 0x00000000000679c3 */ /* 0x000e220000008800 */
[----:B------:R-:W-:-:S02]  /*0a00*/  UMOV UR5, 0x400 ;  /* 0x0000040000057882 */ /* 0x000fc40000000000 */
[----:B------:R-:W-:Y:S02]  /*0a10*/  UIADD3 UR4, UPT, UPT, UR5, 0x8000, URZ ;  /* 0x0000800005047890 */ /* 0x000fe4000fffe0ff */
[----:B0-----:R-:W-:Y:S02]  /*0a20*/  ULEA UR5, UR6, UR5, 0x18 ;  /* 0x0000000506057291 */ /* 0x001fe4000f8ec0ff */
[----:B------:R-:W-:-:S04]  /*0a30*/  ULEA UR4, UR6, UR4, 0x18 ;  /* 0x0000000406047291 */ /* 0x000fc8000f8ec0ff */
[C---:B------:R-:W-:Y:S02]  /*0a40*/  LEA R16, R2.reuse, UR5, 0x8 ;  /* 0x0000000502107c11 */ /* 0x040fe4000f8e40ff */
[----:B-1----:R-:W-:-:S03]  /*0a50*/  LEA R13, R2, UR4, 0x8 ;  /* 0x00000004020d7c11 */ /* 0x002fc6000f8e40ff */
[C---:B------:R-:W-:Y:S02]  /*0a60*/  IMAD R12, R0.reuse, 0x4, R16 ;  /* 0x00000004000c7824 */ /* 0x040fe400078e0210 */
[----:B------:R-:W-:-:S03]  /*0a70*/  IMAD R2, R0, 0x4, R13 ;  /* 0x0000000400027824 */ /* 0x000fc600078e020d */
        /* <DEDUP_REMOVED lines=13> */
[----:B0-----:R-:W-:Y:S01]  /*0b50*/  LEA R3, R0, UR4, 0x2 ;  /* 0x0000000400037c11 */ /* 0x001fe2000f8e10ff */
[----:B------:R-:W-:Y:S01]  /*0b60*/  VIADD R0, R16, 0x2000 ;  /* 0x0000200010007836 */ /* 0x000fe20000000000 */
[----:B------:R-:W-:-:S03]  /*0b70*/  UMOV UR4, 0x2000 ;  /* 0x0000200000047882 */ /* 0x000fc60000000000 */
[----:B------:R-:W-:-:S07]  /*0b80*/  VIADD R3, R3, 0x400 ;  /* 0x0000040003037836 */ /* 0x000fce0000000000 */
.L_x_4:
[----:B-1----:R-:W-:Y:S01]  /*0b90*/  LDS R12, [R0+-0x2000] ;  /* 0xffe00000000c7984 */ /* 0x002fe20000000800 */
[----:B------:R-:W-:-:S03]  /*0ba0*/  UIADD3 UR4, UPT, UPT, UR4, 0x20, URZ ;  /* 0x0000002004047890 */ /* 0x000fc6000fffe0ff */
[----:B------:R-:W2:Y:S01]  /*0bb0*/  LDS R14, [R3+-0x400] ;  /* 0xfffc0000030e7984 */ /* 0x000ea20000000800 */
[----:B------:R-:W-:Y:S01]  /*0bc0*/  UISETP.NE.AND UP0, UPT, UR4, 0x2100, UPT ;  /* 0x000021000400788c */ /* 0x000fe2000bf05270 */
[----:B--2---:R-:W-:-:S05]  /*0bd0*/  VIADDMNMX R13, R14, R12, R13, PT ;  /* 0x0000000c0e0d7246 */ /* 0x004fca000380010d */
[----:B------:R-:W-:Y:S04]  /*0be0*/  STS [R2], R13 ;  /* 0x0000000d02007388 */ /* 0x000fe80000000800 */
[----:B------:R-:W3:Y:S02]  /*0bf0*/  LDS R14, [R3+-0x380] ;  /* 0xfffc8000030e7984 */ /* 0x000ee40000000800 */
[----:B---3--:R-:W-:-:S05]  /*0c00*/  VIADDMNMX R25, R14, R12, R25, PT ;  /* 0x0000000c0e197246 */ /* 0x008fca0003800119 */
[----:B------:R-:W-:Y:S04]  /*0c10*/  STS [R2+0x80], R25 ;  /* 0x0000801902007388 */ /* 0x000fe80000000800 */
[----:B------:R-:W-:Y:S04]  /*0c20*/  LDS R12, [R0] ;  /* 0x00000000000c7984 */ /* 0x000fe80000000800 */
[----:B------:R-:W4:Y:S02]  /*0c30*/  LDS R14, [R3+-0x400] ;  /* 0xfffc0000030e7984 */ /* 0x000f240000000800 */
[----:B----4-:R-:W-:-:S05]  /*0c40*/  VIADDMNMX R27, R14, R12, R27, PT ;  /* 0x0000000c0e1b7246 */ /* 0x010fca000380011b */
[----:B------:R-:W-:Y:S04]  /*0c50*/  STS [R2+0x2000], R27 ;  /* 0x0020001b02007388 */ /* 0x000fe80000000800 */
[----:B0-----:R-:W0:Y:S02]  /*0c60*/  LDS R14, [R3+-0x380] ;  /* 0xfffc8000030e7984 */ /* 0x001e240000000800 */
[----:B0-----:R-:W-:-:S05]  /*0c70*/  VIADDMNMX R29, R14, R12, R29, PT ;  /* 0x0000000c0e1d7246 */ /* 0x001fca000380011d */
[----:B------:R-:W-:Y:S04]  /*0c80*/  STS [R2+0x2080], R29 ;  /* 0x0020801d02007388 */ /* 0x000fe80000000800 */
[----:B------:R-:W-:Y:S04]  /*0c90*/  LDS R12, [R0+-0x1ffc] ;  /* 0xffe00400000c7984 */ /* 0x000fe80000000800 */
[----:B------:R-:W0:Y:S02]  /*0ca0*/  LDS R14, [R3+-0x300] ;  /* 0xfffd0000030e7984 */ /* 0x000e240000000800 */
[----:B0-----:R-:W-:-:S05]  /*0cb0*/  VIADDMNMX R13, R14, R12, R13, PT ;  /* 0x0000000c0e0d7246 */ /* 0x001fca000380010d */
[----:B------:R-:W-:Y:S04]  /*0cc0*/  STS [R2], R13 ;  /* 0x0000000d02007388 */ /* 0x000fe80000000800 */
[----:B------:R-:W0:Y:S02]  /*0cd0*/  LDS R14, [R3+-0x280] ;  /* 0xfffd8000030e7984 */ /* 0x000e240000000800 */
[----:B0-----:R-:W-:-:S05]  /*0ce0*/  VIADDMNMX R25, R14, R12, R25, PT ;  /* 0x0000000c0e197246 */ /* 0x001fca0003800119 */
[----:B------:R-:W-:Y:S04]  /*0cf0*/  STS [R2+0x80], R25 ;  /* 0x0000801902007388 */ /* 0x000fe80000000800 */
[----:B------:R-:W-:Y:S04]  /*0d00*/  LDS R12, [R0+0x4] ;  /* 0x00000400000c7984 */ /* 0x000fe80000000800 */
[----:B------:R-:W0:Y:S02]  /*0d10*/  LDS R14, [R3+-0x300] ;  /* 0xfffd0000030e7984 */ /* 0x000e240000000800 */
[----:B0-----:R-:W-:-:S05]  /*0d20*/  VIADDMNMX R27, R14, R12, R27, PT ;  /* 0x0000000c0e1b7246 */ /* 0x001fca000380011b */
[----:B------:R-:W-:Y:S04]  /*0d30*/  STS [R2+0x2000], R27 ;  /* 0x0020001b02007388 */ /* 0x000fe80000000800 */
[----:B------:R-:W0:Y:S02]  /*0d40*/  LDS R14, [R3+-0x280] ;  /* 0xfffd8000030e7984 */ /* 0x000e240000000800 */
        /* <DEDUP_REMOVED lines=31> */
[----:B------:R-:W0:Y:S02]  /*0f40*/  LDS R14, [R3] ;  /* 0x00000000030e7984 */ /* 0x000e240000000800 */
[----:B0-----:R-:W-:-:S05]  /*0f50*/  VIADDMNMX R13, R14, R12, R13, PT ;  /* 0x0000000c0e0d7246 */ /* 0x001fca000380010d */
[----:B------:R-:W-:Y:S04]  /*0f60*/  STS [R2], R13 ;  /* 0x0000000d02007388 */ /* 0x000fe80000000800 */
[----:B------:R-:W0:Y:S02]  /*0f70*/  LDS R14, [R3+0x80] ;  /* 0x00008000030e7984 */ /* 0x000e240000000800 */
[----:B0-----:R-:W-:-:S05]  /*0f80*/  VIADDMNMX R25, R14, R12, R25, PT ;  /* 0x0000000c0e197246 */ /* 0x001fca0003800119 */
[----:B------:R-:W-:Y:S04]  /*0f90*/  STS [R2+0x80], R25 ;  /* 0x0000801902007388 */ /* 0x000fe80000000800 */
[----:B------:R-:W-:Y:S04]  /*0fa0*/  LDS R12, [R0+0x10] ;  /* 0x00001000000c7984 */ /* 0x000fe80000000800 */
[----:B------:R-:W0:Y:S02]  /*0fb0*/  LDS R14, [R3] ;  /* 0x00000000030e7984 */ /* 0x000e240000000800 */
        /* <DEDUP_REMOVED lines=9> */
[----:B------:R-:W0:Y:S02]  /*1050*/  LDS R14, [R3+0x180] ;  /* 0x00018000030e7984 */ /* 0x000e240000000800 */
[----:B0-----:R-:W-:-:S05]  /*1060*/  VIADDMNMX R25, R14, R12, R25, PT ;  /* 0x0000000c0e197246 */ /* 0x001fca0003800119 */
[----:B------:R-:W-:Y:S04]  /*1070*/  STS [R2+0x80], R25 ;  /* 0x0000801902007388 */ /* 0x000fe80000000800 */
[----:B------:R-:W-:Y:S04]  /*1080*/  LDS R12, [R0+0x14] ;  /* 0x00001400000c7984 */ /* 0x000fe80000000800 */
        /* <DEDUP_REMOVED lines=27> */
[----:B------:R0:W-:Y:S04]  /*1240*/  LDS R12, [R0+0x1c] ;  /* 0x00001c00000c7984 */ /* 0x0001e80000000800 */
[----:B------:R-:W1:Y:S01]  /*1250*/  LDS R14, [R3+0x300] ;  /* 0x00030000030e7984 */ /* 0x000e620000000800 */
[----:B0-----:R-:W-:Y:S01]  /*1260*/  VIADD R0, R0, 0x20 ;  /* 0x0000002000007836 */ /* 0x001fe20000000000 */
[----:B-1----:R-:W-:-:S05]  /*1270*/  VIADDMNMX R27, R14, R12, R27, PT ;  /* 0x0000000c0e1b7246 */ /* 0x002fca000380011b */
        /* <DEDUP_REMOVED lines=11> */
.L_x_5:
        /* <DEDUP_REMOVED lines=13> */
.L_x_9:


//--------------------- .text._Z11test_phase1iPii --------------------------
	.section	.text._Z11test_phase1iPii,"ax",@progbits
	.align	128
        .global         _Z11test_phase1iPii
        .type           _Z11test_phase1iPii,@function
        .size           _Z11test_phase1iPii,(.L_x_10 - _Z11test_phase1iPii)
        .other          _Z11test_phase1iPii,@"STO_CUDA_ENTRY STV_DEFAULT"
_Z11test_phase1iPii:
.text._Z11test_phase1iPii:
[----:B------:R-:W-:Y:S01]  /*0000*/  LDC R1, c[0x0][0x37c] ;  /* 0x0000df00ff017b82 */ /* 0x000fe20000000800 */
[----:B------:R-:W0:Y:S07]  /*0010*/  S2R R6, SR_TID.Y ;  /* 0x0000000000067919 */ /* 0x000e2e0000002200 */
[----:B------:R-:W0:Y:S01]  /*0020*/  LDC R3, c[0x0][0x380] ;  /* 0x0000e000ff037b82 */ /* 0x000e220000000800 */
[----:B------:R-:W1:Y:S01]  /*0030*/  LDCU UR4, c[0x0][0x390] ;  /* 0x00007200ff0477ac */ /* 0x000e620008000800 */
[----:B------:R-:W2:Y:S01]  /*0040*/  S2R R17, SR_TID.X ;  /* 0x0000000000117919 */ /* 0x000ea20000002100 */
[----:B------:R-:W3:Y:S05]  /*0050*/  LDCU.64 UR6, c[0x0][0x358] ;  /* 0x00006b00ff0677ac */ /* 0x000eea0008000a00 */
[----:B------:R-:W4:Y:S01]  /*0060*/  LDC.64 R4, c[0x0][0x388] ;  /* 0x0000e200ff047b82 */ /* 0x000f220000000a00 */
[----:B0-----:R-:W-:-:S02]  /*0070*/  IMAD R0, R3, 0x40, R6 ;  /* 0x0000004003007824 */ /* 0x001fc400078e0206 */
[----:B--2---:R-:W-:Y:S02]  /*0080*/  IMAD R3, R3, 0x40, R17 ;  /* 0x0000004003037824 */ /* 0x004fe400078e0211 */
[C---:B------:R-:W-:Y:S02]  /*0090*/  VIADD R2, R0.reuse, 0x20 ;  /* 0x0000002000027836 */ /* 0x040fe40000000000 */
[--C-:B-1----:R-:W-:Y:S02]  /*00a0*/  IMAD R7, R0, UR4, R3.reuse ;  /* 0x0000000400077c24 */ /* 0x102fe4000f8e0203 */
[----:B------:R-:W-:Y:S02]  /*00b0*/  IMAD R9, R2, UR4, R3 ;  /* 0x0000000402097c24 */ /* 0x000fe4000f8e0203 */
[----:B----4-:R-:W-:-:S04]  /*00c0*/  IMAD.WIDE R2, R7, 0x4, R4 ;  /* 0x0000000407027825 */ /* 0x010fc800078e0204 */
[----:B------:R-:W-:Y:S01]  /*00d0*/  IMAD.WIDE R4, R9, 0x4, R4 ;  /* 0x0000000409047825 */ /* 0x000fe200078e0204 */
[----:B---3--:R-:W2:Y:S04]  /*00e0*/  LDG.E R11, desc[UR6][R2.64+0x80] ;  /* 0x00008006020b7981 */ /* 0x008ea8000c1e1900 */
[----:B------:R-:W3:Y:S04]  /*00f0*/  LDG.E R9, desc[UR6][R2.64] ;  /* 0x0000000602097981 */ /* 0x000ee8000c1e1900 */
[----:B------:R-:W4:Y:S04]  /*0100*/  LDG.E R13, desc[UR6][R4.64] ;  /* 0x00000006040d7981 */ /* 0x000f28000c1e1900 */
[----:B------:R-:W5:Y:S01]  /*0110*/  LDG.E R15, desc[UR6][R4.64+0x80] ;  /* 0x00008006040f7981 */ /* 0x000f62000c1e1900 */
[----:B------:R-:W0:Y:S01]  /*0120*/  S2UR UR5, SR_CgaCtaId ;  /* 0x00000000000579c3 */ /* 0x000e220000008800 */
[----:B------:R-:W-:-:S02]  /*0130*/  UMOV UR4, 0x400 ;  /* 0x0000040000047882 */ /* 0x000fc40000000000 */
[----:B0-----:R-:W-:-:S06]  /*0140*/  ULEA UR4, UR5, UR4, 0x18 ;  /* 0x0000000405047291 */ /* 0x001fcc000f8ec0ff */
[----:B------:R-:W-:-:S05]  /*0150*/  LEA R6, R6, UR4, 0x8 ;  /* 0x0000000406067c11 */ /* 0x000fca000f8e40ff */
[C---:B------:R-:W-:Y:S01]  /*0160*/  IMAD R0, R17.reuse, 0x4, R6 ;  /* 0x0000000411007824 */ /* 0x040fe200078e0206 */
[----:B------:R-:W-:Y:S01]  /*0170*/  LEA R7, R17, UR4, 0x2 ;  /* 0x0000000411077c11 */ /* 0x000fe2000f8e10ff */
[----:B------:R-:W-:Y:S01]  /*0180*/  VIADD R6, R6, 0x2000 ;  /* 0x0000200006067836 */ /* 0x000fe20000000000 */
[----:B------:R-:W-:-:S03]  /*0190*/  UMOV UR4, 0x2000 ;  /* 0x0000200000047882 */ /* 0x000fc60000000000 */
[----:B------:R-:W-:Y:S01]  /*01a0*/  VIADD R7, R7, 0x200 ;  /* 0x0000020007077836 */ /* 0x000fe20000000000 */
[----:B--2---:R0:W-:Y:S04]  /*01b0*/  STS [R0+0x80], R11 ;  /* 0x0000800b00007388 */ /* 0x0041e80000000800 */
[----:B---3--:R0:W-:Y:S04]  /*01c0*/  STS [R0], R9 ;  /* 0x0000000900007388 */ /* 0x0081e80000000800 */
[----:B----4-:R0:W-:Y:S04]  /*01d0*/  STS [R0+0x2000], R13 ;  /* 0x0020000d00007388 */ /* 0x0101e80000000800 */
[----:B-----5:R0:W-:Y:S01]  /*01e0*/  STS [R0+0x2080], R15 ;  /* 0x0020800f00007388 */ /* 0x0201e20000000800 */
[----:B------:R-:W-:Y:S06]  /*01f0*/  BAR.SYNC.DEFER_BLOCKING 0x0 ;  /* 0x0000000000007b1d */ /* 0x000fec0000010000 */
.L_x_6:
[----:B------:R-:W-:Y:S01]  /*0200*/  LDS R8, [R0] ;  /* 0x0000000000087984 */ /* 0x000fe20000000800 */
[----:B------:R-:W-:-:S03]  /*0210*/  UIADD3 UR4, UPT, UPT, UR4, 0x10, URZ ;  /* 0x0000001004047890 */ /* 0x000fc6000fffe0ff */
[----:B01----:R-:W-:Y:S01]  /*0220*/  LDS R9, [R6+-0x2000] ;  /* 0xffe0000006097984 */ /* 0x003fe20000000800 */
[----:B------:R-:W-:-:S03]  /*0230*/  UISETP.NE.AND UP0, UPT, UR4, 0x2100, UPT ;  /* 0x000021000400788c */ /* 0x000fc6000bf05270 */
[----:B------:R-:W0:Y:S02]  /*0240*/  LDS R10, [R7+-0x200] ;  /* 0xfffe0000070a7984 */ /* 0x000e240000000800 */
[----:B0-----:R-:W-:Y:S02]  /*0250*/  VIADDMNMX R9, R10, R9, R8, PT ;  /* 0x000000090a097246 */ /* 0x001fe40003800108 */
[----:B------:R-:W-:Y:S04]  /*0260*/  LDS R8, [R0+0x80] ;  /* 0x0000800000087984 */ /* 0x000fe80000000800 */
[----:B------:R-:W-:Y:S04]  /*0270*/  STS [R0], R9 ;  /* 0x0000000900007388 */ /* 0x000fe80000000800 */
[----:B------:R-:W-:Y:S04]  /*0280*/  LDS R11, [R6+-0x2000] ;  /* 0xffe00000060b7984 */ /* 0x000fe80000000800 */
[----:B------:R-:W0:Y:S02]  /*0290*/  LDS R10, [R7+-0x180] ;  /* 0xfffe8000070a7984 */ /* 0x000e240000000800 */
[----:B0-----:R-:W-:-:S02]  /*02a0*/  VIADDMNMX R11, R10, R11, R8, PT ;  /* 0x0000000b0a0b7246 */ /* 0x001fc40003800108 */
[----:B------:R-:W-:Y:S04]  /*02b0*/  LDS R8, [R0+0x2000] ;  /* 0x0020000000087984 */ /* 0x000fe80000000800 */
[----:B------:R-:W-:Y:S04]  /*02c0*/  STS [R0+0x80], R11 ;  /* 0x0000800b00007388 */ /* 0x000fe80000000800 */
[----:B------:R-:W-:Y:S04]  /*02d0*/  LDS R13, [R6] ;  /* 0x00000000060d7984 */ /* 0x000fe80000000800 */
[----:B------:R-:W0:Y:S02]  /*02e0*/  LDS R10, [R7+-0x200] ;  /* 0xfffe0000070a7984 */ /* 0x000e240000000800 */
[----:B0-----:R-:W-:-:S02]  /*02f0*/  VIADDMNMX R13, R10, R13, R8, PT ;  /* 0x0000000d0a0d7246 */ /* 0x001fc40003800108 */
[----:B------:R-:W-:Y:S04]  /*0300*/  LDS R8, [R0+0x2080] ;  /* 0x0020800000087984 */ /* 0x000fe80000000800 */
[----:B------:R-:W-:Y:S04]  /*0310*/  STS [R0+0x2000], R13 ;  /* 0x0020000d00007388 */ /* 0x000fe80000000800 */
[----:B------:R-:W-:Y:S04]  /*0320*/  LDS R9, [R6] ;  /* 0x0000000006097984 */ /* 0x000fe80000000800 */
[----:B------:R-:W0:Y:S02]  /*0330*/  LDS R10, [R7+-0x180] ;  /* 0xfffe8000070a7984 */ /* 0x000e240000000800 */
[----:B0-----:R-:W-:-:S05]  /*0340*/  VIADDMNMX R9, R10, R9, R8, PT ;  /* 0x000000090a097246 */ /* 0x001fca0003800108 */
[----:B------:R-:W-:Y:S01]  /*0350*/  STS [R0+0x2080], R9 ;  /* 0x0020800900007388 */ /* 0x000fe20000000800 */
[----:B------:R-:W-:Y:S06]  /*0360*/  BAR.SYNC.DEFER_BLOCKING 0x0 ;  /* 0x0000000000007b1d */ /* 0x000fec0000010000 */
[----:B------:R-:W-:Y:S04]  /*0370*/  LDS R8, [R0] ;  /* 0x0000000000087984 */ /* 0x000fe80000000800 */
[----:B------:R-:W-:Y:S04]  /*0380*/  LDS R11, [R6+-0x1ffc] ;  /* 0xffe00400060b7984 */ /* 0x000fe80000000800 */
[----:B------:R-:W0:Y:S02]  /*0390*/  LDS R10, [R7+-0x100] ;  /* 0xffff0000070a7984 */ /* 0x000e240000000800 */
[----:B0-----:R-:W-:-:S02]  /*03a0*/  VIADDMNMX R11, R10, R11, R8, PT ;  /* 0x0000000b0a0b7246 */ /* 0x001fc40003800108 */
[----:B------:R-:W-:Y:S04]  /*03b0*/  LDS R8, [R0+0x80] ;  /* 0x0000800000087984 */ /* 0x000fe80000000800 */
[----:B------:R-:W-:Y:S04]  /*03c0*/  STS [R0], R11 ;  /* 0x0000000b00007388 */ /* 0x000fe80000000800 */
[----:B------:R-:W-:Y:S04]  /*03d0*/  LDS R13, [R6+-0x1ffc] ;  /* 0xffe00400060d7984 */ /* 0x000fe80000000800 */
[----:B------:R-:W0:Y:S02]  /*03e0*/  LDS R10, [R7+-0x80] ;  /* 0xffff8000070a7984 */ /* 0x000e240000000800 */
[----:B0-----:R-:W-:-:S02]  /*03f0*/  VIADDMNMX R13, R10, R13, R8, PT ;  /* 0x0000000d0a0d7246 */ /* 0x001fc40003800108 */
[----:B------:R-:W-:Y:S04]  /*0400*/  LDS R8, [R0+0x2000] ;  /* 0x0020000000087984 */ /* 0x000fe80000000800 */
[----:B------:R-:W-:Y:S04]  /*0410*/  STS [R0+0x80], R13 ;  /* 0x0000800d00007388 */ /* 0x000fe80000000800 */
[----:B------:R-:W-:Y:S04]  /*0420*/  LDS R9, [R6+0x4] ;  /* 0x0000040006097984 */ /* 0x000fe80000000800 */
[----:B------:R-:W0:Y:S02]  /*0430*/  LDS R10, [R7+-0x100] ;  /* 0xffff0000070a7984 */ /* 0x000e240000000800 */
[----:B0-----:R-:W-:-:S02]  /*0440*/  VIADDMNMX R9, R10, R9, R8, PT ;  /* 0x000000090a097246 */ /* 0x001fc40003800108 */
[----:B------:R-:W-:Y:S04]  /*0450*/  LDS R8, [R0+0x2080] ;  /* 0x0020800000087984 */ /* 0x000fe80000000800 */
[----:B------:R-:W-:Y:S04]  /*0460*/  STS [R0+0x2000], R9 ;  /* 0x0020000900007388 */ /* 0x000fe80000000800 */
[----:B------:R-:W-:Y:S04]  /*0470*/  LDS R11, [R6+0x4] ;  /* 0x00000400060b7984 */ /* 0x000fe80000000800 */
[----:B------:R-:W0:Y:S02]  /*0480*/  LDS R10, [R7+-0x80] ;  /* 0xffff8000070a7984 */ /* 0x000e240000000800 */
[----:B0-----:R-:W-:-:S05]  /*0490*/  VIADDMNMX R11, R10, R11, R8, PT ;  /* 0x0000000b0a0b7246 */ /* 0x001fca0003800108 */
[----:B------:R-:W-:Y:S01]  /*04a0*/  STS [R0+0x2080], R11 ;  /* 0x0020800b00007388 */ /* 0x000fe20000000800 */
[----:B------:R-:W-:Y:S06]  /*04b0*/  BAR.SYNC.DEFER_BLOCKING 0x0 ;  /* 0x0000000000007b1d */ /* 0x000fec0000010000 */
[----:B------:R-:W-:Y:S04]  /*04c0*/  LDS R8, [R0] ;  /* 0x0000000000087984 */ /* 0x000fe80000000800 */
[----:B------:R-:W-:Y:S04]  /*04d0*/  LDS R13, [R6+-0x1ff8] ;  /* 0xffe00800060d7984 */ /* 0x000fe80000000800 */
[----:B------:R-:W0:Y:S02]  /*04e0*/  LDS R10, [R7] ;  /* 0x00000000070a7984 */ /* 0x000e240000000800 */
[----:B0-----:R-:W-:-:S02]  /*04f0*/  VIADDMNMX R13, R10, R13, R8, PT ;  /* 0x0000000d0a0d7246 */ /* 0x001fc40003800108 */
[----:B------:R-:W-:Y:S04]  /*0500*/  LDS R8, [R0+0x80] ;  /* 0x0000800000087984 */ /* 0x000fe80000000800 */
[----:B------:R-:W-:Y:S04]  /*0510*/  STS [R0], R13 ;  /* 0x0000000d00007388 */ /* 0x000fe80000000800 */
[----:B------:R-:W-:Y:S04]  /*0520*/  LDS R9, [R6+-0x1ff8] ;  /* 0xffe0080006097984 */ /* 0x000fe80000000800 */
[----:B------:R-:W0:Y:S02]  /*0530*/  LDS R10, [R7+0x80] ;  /* 0x00008000070a7984 */ /* 0x000e240000000800 */
[----:B0-----:R-:W-:-:S02]  /*0540*/  VIADDMNMX R9, R10, R9, R8, PT ;  /* 0x000000090a097246 */ /* 0x001fc40003800108 */
[----:B------:R-:W-:Y:S04]  /*0550*/  LDS R8, [R0+0x2000] ;  /* 0x0020000000087984 */ /* 0x000fe80000000800 */
[----:B------:R-:W-:Y:S04]  /*0560*/  STS [R0+0x80], R9 ;  /* 0x0000800900007388 */ /* 0x000fe80000000800 */
[----:B------:R-:W-:Y:S04]  /*0570*/  LDS R11, [R6+0x8] ;  /* 0x00000800060b7984 */ /* 0x000fe80000000800 */
[----:B------:R-:W0:Y:S02]  /*0580*/  LDS R10, [R7] ;  /* 0x00000000070a7984 */ /* 0x000e240000000800 */
[----:B0-----:R-:W-:-:S02]  /*0590*/  VIADDMNMX R11, R10, R11, R8, PT ;  /* 0x0000000b0a0b7246 */ /* 0x001fc40003800108 */
[----:B------:R-:W-:Y:S04]  /*05a0*/  LDS R8, [R0+0x2080] ;  /* 0x0020800000087984 */ /* 0x000fe80000000800 */
[----:B------:R-:W-:Y:S04]  /*05b0*/  STS [R0+0x2000], R11 ;  /* 0x0020000b00007388 */ /* 0x000fe80000000800 */
[----:B------:R-:W-:Y:S04]  /*05c0*/  LDS R13, [R6+0x8] ;  /* 0x00000800060d7984 */ /* 0x000fe80000000800 */
[----:B------:R-:W0:Y:S02]  /*05d0*/  LDS R10, [R7+0x80] ;  /* 0x00008000070a7984 */ /* 0x000e240000000800 */
[----:B0-----:R-:W-:-:S05]  /*05e0*/  VIADDMNMX R13, R10, R13, R8, PT ;  /* 0x0000000d0a0d7246 */ /* 0x001fca0003800108 */
[----:B------:R-:W-:Y:S01]  /*05f0*/  STS [R0+0x2080], R13 ;  /* 0x0020800d00007388 */ /* 0x000fe20000000800 */
[----:B------:R-:W-:Y:S06]  /*0600*/  BAR.SYNC.DEFER_BLOCKING 0x0 ;  /* 0x0000000000007b1d */ /* 0x000fec0000010000 */
[----:B------:R-:W-:Y:S04]  /*0610*/  LDS R8, [R0] ;  /* 0x0000000000087984 */ /* 0x000fe80000000800 */
[----:B------:R-:W-:Y:S04]  /*0620*/  LDS R9, [R6+-0x1ff4] ;  /* 0xffe00c0006097984 */ /* 0x000fe80000000800 */
[----:B------:R-:W0:Y:S02]  /*0630*/  LDS R10, [R7+0x100] ;  /* 0x00010000070a7984 */ /* 0x000e240000000800 */
        /* <DEDUP_REMOVED lines=9> */
[----:B------:R-:W0:Y:S02]  /*06d0*/  LDS R10, [R7+0x100] ;  /* 0x00010000070a7984 */ /* 0x000e240000000800 */
[----:B0-----:R-:W-:-:S02]  /*06e0*/  VIADDMNMX R13, R10, R13, R8, PT ;  /* 0x0000000d0a0d7246 */ /* 0x001fc40003800108 */
[----:B------:R-:W-:Y:S04]  /*06f0*/  LDS R8, [R0+0x2080] ;  /* 0x0020800000087984 */ /* 0x000fe80000000800 */
[----:B------:R-:W-:Y:S04]  /*0700*/  STS [R0+0x2000], R13 ;  /* 0x0020000d00007388 */ /* 0x000fe80000000800 */
[----:B------:R0:W-:Y:S04]  /*0710*/  LDS R9, [R6+0xc] ;  /* 0x00000c0006097984 */ /* 0x0001e80000000800 */
[----:B------:R1:W2:Y:S01]  /*0720*/  LDS R10, [R7+0x180] ;  /* 0x00018000070a7984 */ /* 0x0002a20000000800 */
[----:B0-----:R-:W-:-:S02]  /*0730*/  VIADD R6, R6, 0x10 ;  /* 0x0000001006067836 */ /* 0x001fc40000000000 */
[----:B-1----:R-:W-:Y:S01]  /*0740*/  VIADD R7, R7, 0x400 ;  /* 0x0000040007077836 */ /* 0x002fe20000000000 */
[----:B--2---:R-:W-:-:S05]  /*0750*/  VIADDMNMX R9, R10, R9, R8, PT ;  /* 0x000000090a097246 */ /* 0x004fca0003800108 */
[----:B------:R1:W-:Y:S01]  /*0760*/  STS [R0+0x2080], R9 ;  /* 0x0020800900007388 */ /* 0x0003e20000000800 */
[----:B------:R-:W-:Y:S06]  /*0770*/  BAR.SYNC.DEFER_BLOCKING 0x0 ;  /* 0x0000000000007b1d */ /* 0x000fec0000010000 */
[----:B------:R-:W-:Y:S05]  /*0780*/  BRA.U UP0, `(.L_x_6) ;  /* 0xfffffff9009c7547 */ /* 0x000fea000b83ffff */
[----:B------:R-:W0:Y:S04]  /*0790*/  LDS R7, [R0] ;  /* 0x0000000000077984 */ /* 0x000e280000000800 */
[----:B-1----:R-:W1:Y:S04]  /*07a0*/  LDS R9, [R0+0x80] ;  /* 0x0000800000097984 */ /* 0x002e680000000800 */
[----:B------:R-:W2:Y:S04]  /*07b0*/  LDS R11, [R0+0x2000] ;  /* 0x00200000000b7984 */ /* 0x000ea80000000800 */
[----:B------:R-:W3:Y:S04]  /*07c0*/  LDS R13, [R0+0x2080] ;  /* 0x00208000000d7984 */ /* 0x000ee80000000800 */
[----:B0-----:R-:W-:Y:S04]  /*07d0*/  STG.E desc[UR6][R2.64], R7 ;  /* 0x0000000702007986 */ /* 0x001fe8000c101906 */
[----:B-1----:R-:W-:Y:S04]  /*07e0*/  STG.E desc[UR6][R2.64+0x80], R9 ;  /* 0x0000800902007986 */ /* 0x002fe8000c101906 */
[----:B--2---:R-:W-:Y:S04]  /*07f0*/  STG.E desc[UR6][R4.64], R11 ;  /* 0x0000000b04007986 */ /* 0x004fe8000c101906 */
[----:B---3--:R-:W-:Y:S01]  /*0800*/  STG.E desc[UR6][R4.64+0x80], R13 ;  /* 0x0000800d04007986 */ /* 0x008fe2000c101906 */
[----:B------:R-:W-:Y:S05]  /*0810*/  EXIT ;  /* 0x000000000000794d */ /* 0x000fea0003800000 */
.L_x_7:
        /* <DEDUP_REMOVED lines=14> */
.L_x_10:


//--------------------- .nv.shared._Z10phase3_alliPii --------------------------
	.section	.nv.shared._Z10phase3_alliPii,"aw",@nobits
	.sectionflags	@""
	.align	4
.nv.shared._Z10phase3_alliPii:
	.zero		50176


//--------------------- .nv.shared.reserved.0     --------------------------
	.section	.nv.shared.reserved.0,"aw",@nobits
	.weak		__nv_reservedSMEM_offset_0_alias
	.size		__nv_reservedSMEM_offset_0_alias, 0, 64
	.other		__nv_reservedSMEM_offset_0_alias,@"STO_CUDA_RESERVED_SHARED STV_DEFAULT"
__nv_reservedSMEM_offset_0_alias:
	.zero		0
	.zero		64


//--------------------- .nv.shared._Z14phase2_combineiPii --------------------------
	.section	.nv.shared._Z14phase2_combineiPii,"aw",@nobits
	.sectionflags	@""
	.align	4
.nv.shared._Z14phase2_combineiPii:
	.zero		50176


//--------------------- .nv.shared._Z11test_phase1iPii --------------------------
	.section	.nv.shared._Z11test_phase1iPii,"aw",@nobits
	.sectionflags	@""
	.align	4
.nv.shared._Z11test_phase1iPii:
	.zero		17408


//--------------------- .nv.constant0._Z10phase3_alliPii --------------------------
	.section	.nv.constant0._Z10phase3_alliPii,"a",@progbits
	.sectionflags	@""
	.align	4
.nv.constant0._Z10phase3_alliPii:
	.zero		916


//--------------------- .nv.constant0._Z14phase2_combineiPii --------------------------
	.section	.nv.constant0._Z14phase2_combineiPii,"a",@progbits
	.sectionflags	@""
	.align	4
.nv.constant0._Z14phase2_combineiPii:
	.zero		916


//--------------------- .nv.constant0._Z11test_phase1iPii --------------------------
	.section	.nv.constant0._Z11test_phase1iPii,"a",@progbits
	.sectionflags	@""
	.align	4
.nv.constant0._Z11test_phase1iPii:
	.zero		916


//--------------------- SYMBOLS --------------------------

	.type		.nv.reservedSmem.offset0,@object
	.size		.nv.reservedSmem.offset0,0x4
	.type		.nv.reservedSmem.cap,@object
	.size		.nv.reservedSmem.cap,0x4
